//
// Generated by NVIDIA NVVM Compiler
//
// Compiler Build ID: CL-36424714
// Cuda compilation tools, release 13.0, V13.0.88
// Based on NVVM 20.0.0
//

.version 9.0
.target sm_100
.address_size 64

	// .globl	_Z8mykerneli
.global .attribute(.managed) .align 4 .u32 PAGE_ENTRIES = 1024;
.global .attribute(.managed) .align 4 .u32 PAGEFAULT;
.global .attribute(.managed) .align 1 .b8 storage[131072];
.global .attribute(.managed) .align 1 .b8 result[131072];
.global .attribute(.managed) .align 1 .b8 input[131072];
.extern .shared .align 16 .b8 pt[];

.visible .entry _Z8mykerneli(
	.param .u32 _Z8mykerneli_param_0
)
{
	.reg .pred 	%p<2>;
	.reg .b32 	%r<41>;

	mov.b32 	%r4, 999;
	st.global.u32 	[PAGEFAULT], %r4;
	mov.b32 	%r40, 0;
	mov.u32 	%r7, pt;
$L__BB0_1:
	shl.b32 	%r5, %r40, 15;
	shl.b32 	%r6, %r40, 2;
	add.s32 	%r8, %r7, %r6;
	add.s32 	%r9, %r5, 32768;
	add.s32 	%r10, %r5, 65536;
	add.s32 	%r11, %r5, 98304;
	st.shared.v4.u32 	[%r8], {%r5, %r9, %r10, %r11};
	add.s32 	%r12, %r5, 131072;
	add.s32 	%r13, %r5, 163840;
	add.s32 	%r14, %r5, 196608;
	add.s32 	%r15, %r5, 229376;
	st.shared.v4.u32 	[%r8+16], {%r12, %r13, %r14, %r15};
	add.s32 	%r16, %r5, 262144;
	add.s32 	%r17, %r5, 294912;
	add.s32 	%r18, %r5, 327680;
	add.s32 	%r19, %r5, 360448;
	st.shared.v4.u32 	[%r8+32], {%r16, %r17, %r18, %r19};
	add.s32 	%r20, %r5, 393216;
	add.s32 	%r21, %r5, 425984;
	add.s32 	%r22, %r5, 458752;
	add.s32 	%r23, %r5, 491520;
	st.shared.v4.u32 	[%r8+48], {%r20, %r21, %r22, %r23};
	add.s32 	%r24, %r5, 524288;
	add.s32 	%r25, %r5, 557056;
	add.s32 	%r26, %r5, 589824;
	add.s32 	%r27, %r5, 622592;
	st.shared.v4.u32 	[%r8+64], {%r24, %r25, %r26, %r27};
	add.s32 	%r28, %r5, 655360;
	add.s32 	%r29, %r5, 688128;
	add.s32 	%r30, %r5, 720896;
	add.s32 	%r31, %r5, 753664;
	st.shared.v4.u32 	[%r8+80], {%r28, %r29, %r30, %r31};
	add.s32 	%r32, %r5, 786432;
	add.s32 	%r33, %r5, 819200;
	add.s32 	%r34, %r5, 851968;
	add.s32 	%r35, %r5, 884736;
	st.shared.v4.u32 	[%r8+96], {%r32, %r33, %r34, %r35};
	add.s32 	%r36, %r5, 917504;
	add.s32 	%r37, %r5, 950272;
	add.s32 	%r38, %r5, 983040;
	add.s32 	%r39, %r5, 1015808;
	st.shared.v4.u32 	[%r8+112], {%r36, %r37, %r38, %r39};
	add.s32 	%r40, %r40, 32;
	setp.ne.s32 	%p1, %r40, 1024;
	@%p1 bra 	$L__BB0_1;
	ret;

}


// ===== COMPILED SASS (sm_100) =====

	.target	sm_100

	.elftype	@"ET_EXEC"


//--------------------- .note.nv.tkinfo           --------------------------
	.section	.note.nv.tkinfo,"",@"SHT_NOTE"
	.sectionflags	@"SHF_NOTE_NV_TKINFO"
	.tkinfo
        /*0018*/ 	.word	0x00000002
        /*0030*/ 	.string	""
        /*0030*/ 	.string	"ptxas"
        /*0030*/ 	.string	"Cuda compilation tools, release 13.0, V13.0.88"
        /*0030*/ 	.string	"Build cuda_13.0.r13.0/compiler.36424714_0"
        /*0030*/ 	.string	"-arch sm_100 -m 64 "



//--------------------- .note.nv.cuinfo           --------------------------
	.section	.note.nv.cuinfo,"",@"SHT_NOTE"
	.sectionflags	@"SHF_NOTE_NV_CUINFO"
        /*0018*/ 	.short	0x0002
        /*001a*/ 	.short	0x0064
        /*001c*/ 	.short	0x0082
	.zero		2


//--------------------- .nv.info                  --------------------------
	.section	.nv.info,"",@"SHT_CUDA_INFO"
	.align	4


	//----- nvinfo : EIATTR_REGCOUNT
	.align		4
        /*0000*/ 	.byte	0x04, 0x2f
        /*0002*/ 	.short	(.L_6 - .L_5)
	.align		4
.L_5:
        /*0004*/ 	.word	index@(_Z8mykerneli)
        /*0008*/ 	.word	0x0000001a


	//----- nvinfo : EIATTR_FRAME_SIZE
	.align		4
.L_6:
        /*000c*/ 	.byte	0x04, 0x11
        /*000e*/ 	.short	(.L_8 - .L_7)
	.align		4
.L_7:
        /*0010*/ 	.word	index@(_Z8mykerneli)
        /*0014*/ 	.word	0x00000000


	//----- nvinfo : EIATTR_MIN_STACK_SIZE
	.align		4
.L_8:
        /*0018*/ 	.byte	0x04, 0x12
        /*001a*/ 	.short	(.L_10 - .L_9)
	.align		4
.L_9:
        /*001c*/ 	.word	index@(_Z8mykerneli)
        /*0020*/ 	.word	0x00000000
.L_10:


//--------------------- .nv.compat                --------------------------
	.section	.nv.compat,"",@"SHT_CUDA_COMPAT_INFO"
	.align	4
        /*0000*/ 	.byte	0x02, 0x09, 0x00, 0x00, 0x02, 0x02, 0x01, 0x00, 0x02, 0x05, 0x05, 0x00, 0x03, 0x07, 0x01, 0x01
        /*0010*/ 	.byte	0x02, 0x03, 0x00, 0x00, 0x02, 0x06, 0x01, 0x00, 0x04, 0x0b, 0x08, 0x00, 0x09, 0x00, 0x00, 0x00
        /*0020*/ 	.byte	0x00, 0x00, 0x00, 0x00


//--------------------- .nv.info._Z8mykerneli     --------------------------
	.section	.nv.info._Z8mykerneli,"",@"SHT_CUDA_INFO"
	.sectionflags	@""
	.align	4


	//----- nvinfo : EIATTR_CUDA_API_VERSION
	.align		4
        /*0000*/ 	.byte	0x04, 0x37
        /*0002*/ 	.short	(.L_12 - .L_11)
.L_11:
        /*0004*/ 	.word	0x00000082


	//----- nvinfo : EIATTR_KPARAM_INFO
	.align		4
.L_12:
        /*0008*/ 	.byte	0x04, 0x17
        /*000a*/ 	.short	(.L_14 - .L_13)
.L_13:
        /*000c*/ 	.word	0x00000000
        /*0010*/ 	.short	0x0000
        /*0012*/ 	.short	0x0000
        /*0014*/ 	.byte	0x00, 0xf0, 0x11, 0x00


	//----- nvinfo : EIATTR_SPARSE_MMA_MASK
	.align		4
.L_14:
        /*0018*/ 	.byte	0x03, 0x50
        /*001a*/ 	.short	0x0000


	//----- nvinfo : EIATTR_MAXREG_COUNT
	.align		4
        /*001c*/ 	.byte	0x03, 0x1b
        /*001e*/ 	.short	0x00ff


	//----- nvinfo : EIATTR_MERCURY_ISA_VERSION
	.align		4
        /*0020*/ 	.byte	0x03, 0x5f
        /*0022*/ 	.short	0x0101


	//----- nvinfo : EIATTR_VRC_CTA_INIT_COUNT
	.align		4
        /*0024*/ 	.byte	0x02, 0x4a
	.zero		1
	.zero		1


	//----- nvinfo : EIATTR_EXIT_INSTR_OFFSETS
	.align		4
        /*0028*/ 	.byte	0x04, 0x1c
        /*002a*/ 	.short	(.L_16 - .L_15)


	//   ....[0]....
.L_15:
        /*002c*/ 	.word	0x00005080


	//----- nvinfo : EIATTR_CBANK_PARAM_SIZE
	.align		4
.L_16:
        /*0030*/ 	.byte	0x03, 0x19
        /*0032*/ 	.short	0x0004


	//----- nvinfo : EIATTR_PARAM_CBANK
	.align		4
        /*0034*/ 	.byte	0x04, 0x0a
        /*0036*/ 	.short	(.L_18 - .L_17)
	.align		4
.L_17:
        /*0038*/ 	.word	index@(.nv.constant0._Z8mykerneli)
        /*003c*/ 	.short	0x0380
        /*003e*/ 	.short	0x0004


	//----- nvinfo : EIATTR_SW_WAR
	.align		4
.L_18:
        /*0040*/ 	.byte	0x04, 0x36
        /*0042*/ 	.short	(.L_20 - .L_19)
.L_19:
        /*0044*/ 	.word	0x00000008
.L_20:


//--------------------- .nv.callgraph             --------------------------
	.section	.nv.callgraph,"",@"SHT_CUDA_CALLGRAPH"
	.align	4
	.sectionentsize	8
	.align		4
        /*0000*/ 	.word	0x00000000
	.align		4
        /*0004*/ 	.word	0xffffffff
	.align		4
        /*0008*/ 	.word	0x00000000
	.align		4
        /*000c*/ 	.word	0xfffffffe
	.align		4
        /*0010*/ 	.word	0x00000000
	.align		4
        /*0014*/ 	.word	0xfffffffd
	.align		4
        /*0018*/ 	.word	0x00000000
	.align		4
        /*001c*/ 	.word	0xfffffffc


//--------------------- .nv.constant4             --------------------------
	.section	.nv.constant4,"a",@progbits
	.align	8
	.align		8
.nv.constant4:
        /*0000*/ 	.dword	PAGE_ENTRIES
	.align		8
        /*0008*/ 	.dword	PAGEFAULT
	.align		8
        /*0010*/ 	.dword	storage
	.align		8
        /*0018*/ 	.dword	result
	.align		8
        /*0020*/ 	.dword	input


//--------------------- .text._Z8mykerneli        --------------------------
	.section	.text._Z8mykerneli,"ax",@progbits
	.align	128
        .global         _Z8mykerneli
        .type           _Z8mykerneli,@function
        .size           _Z8mykerneli,(.L_x_1 - _Z8mykerneli)
        .other          _Z8mykerneli,@"STO_CUDA_ENTRY STV_DEFAULT"
_Z8mykerneli:
.text._Z8mykerneli:
[----:B------:R-:W-:Y:S08]  /*0000*/  LDC R1, c[0x0][0x37c] ;  /* 0x0000df00ff017b82 */ /* 0x000ff00000000800 */
[----:B------:R-:W0:Y:S01]  /*0010*/  S2UR UR5, SR_CgaCtaId ;  /* 0x00000000000579c3 */ /* 0x000e220000008800 */
[----:B------:R-:W-:Y:S01]  /*0020*/  UMOV UR4, 0x400 ;  /* 0x0000040000047882 */ /* 0x000fe20000000000 */
[----:B------:R-:W-:-:S02]  /*0030*/  HFMA2 R7, -RZ, RZ, 1.78813934326171875e-07, -0.0 ;  /* 0x00038000ff077431 */ /* 0x000fc400000001ff */
[----:B------:R-:W-:Y:S01]  /*0040*/  IMAD.MOV.U32 R4, RZ, RZ, 0x20000 ;  /* 0x00020000ff047424 */ /* 0x000fe200078e00ff */
[----:B------:R-:W-:Y:S01]  /*0050*/  MOV R5, 0x28000 ;  /* 0x0002800000057802 */ /* 0x000fe20000000f00 */
[----:B------:R-:W-:Y:S02]  /*0060*/  IMAD.MOV.U32 R6, RZ, RZ, 0x30000 ;  /* 0x00030000ff067424 */ /* 0x000fe400078e00ff */
[----:B------:R-:W-:Y:S02]  /*0070*/  HFMA2 R11, -RZ, RZ, 2.98023223876953125e-07, -0.0 ;  /* 0x00058000ff0b7431 */ /* 0x000fe400000001ff */
[----:B------:R-:W-:Y:S01]  /*0080*/  IMAD.MOV.U32 R8, RZ, RZ, 0x40000 ;  /* 0x00040000ff087424 */ /* 0x000fe200078e00ff */
[----:B------:R-:W-:Y:S01]  /*0090*/  MOV R9, 0x48000 ;  /* 0x0004800000097802 */ /* 0x000fe20000000f00 */
[----:B------:R-:W-:Y:S02]  /*00a0*/  IMAD.MOV.U32 R10, RZ, RZ, 0x50000 ;  /* 0x00050000ff0a7424 */ /* 0x000fe400078e00ff */
[----:B------:R-:W-:Y:S01]  /*00b0*/  HFMA2 R17, -RZ, RZ, 0, -0.0 ;  /* 0x00008000ff117431 */ /* 0x000fe200000001ff */
[----:B------:R-:W-:Y:S01]  /*00c0*/  MOV R18, 0x10000 ;  /* 0x0001000000127802 */ /* 0x000fe20000000f00 */
[----:B------:R-:W-:-:S02]  /*00d0*/  HFMA2 R16, -RZ, RZ, 0, 0 ;  /* 0x00000000ff107431 */ /* 0x000fc400000001ff */
[----:B------:R-:W-:Y:S02]  /*00e0*/  IMAD.MOV.U32 R19, RZ, RZ, 0x18000 ;  /* 0x00018000ff137424 */ /* 0x000fe400078e00ff */
[----:B------:R-:W-:Y:S02]  /*00f0*/  HFMA2 R15, -RZ, RZ, 4.17232513427734375e-07, -0.0 ;  /* 0x00078000ff0f7431 */ /* 0x000fe400000001ff */
[----:B------:R-:W-:Y:S01]  /*0100*/  IMAD.MOV.U32 R12, RZ, RZ, 0x60000 ;  /* 0x00060000ff0c7424 */ /* 0x000fe200078e00ff */
[----:B------:R-:W-:Y:S01]  /*0110*/  MOV R13, 0x68000 ;  /* 0x00068000000d7802 */ /* 0x000fe20000000f00 */
[----:B------:R-:W-:Y:S02]  /*0120*/  IMAD.MOV.U32 R14, RZ, RZ, 0x70000 ;  /* 0x00070000ff0e7424 */ /* 0x000fe400078e00ff */
[----:B------:R-:W-:Y:S02]  /*0130*/  HFMA2 R23, -RZ, RZ, 1.013278961181640625e-06, -0.0 ;  /* 0x00118000ff177431 */ /* 0x000fe400000001ff */
[----:B------:R-:W-:Y:S01]  /*0140*/  IMAD.MOV.U32 R20, RZ, RZ, 0x100000 ;  /* 0x00100000ff147424 */ /* 0x000fe200078e00ff */
[----:B------:R-:W-:Y:S01]  /*0150*/  MOV R21, 0x108000 ;  /* 0x0010800000157802 */ /* 0x000fe20000000f00 */
[----:B------:R-:W-:Y:S01]  /*0160*/  IMAD.MOV.U32 R22, RZ, RZ, 0x110000 ;  /* 0x00110000ff167424 */ /* 0x000fe200078e00ff */
[----:B------:R-:W1:Y:S01]  /*0170*/  LDC.64 R2, c[0x4][0x8] ;  /* 0x01000200ff027b82 */ /* 0x000e620000000a00 */
[----:B------:R-:W1:Y:S01]  /*0180*/  LDCU.64 UR6, c[0x0][0x358] ;  /* 0x00006b00ff0677ac */ /* 0x000e620008000a00 */
[----:B------:R-:W-:Y:S01]  /*0190*/  IMAD.MOV.U32 R0, RZ, RZ, 0x3e7 ;  /* 0x000003e7ff007424 */ /* 0x000fe200078e00ff */
[----:B0-----:R-:W-:-:S09]  /*01a0*/  ULEA UR4, UR5, UR4, 0x18 ;  /* 0x0000000405047291 */ /* 0x001fd2000f8ec0ff */
[----:B------:R0:W-:Y:S04]  /*01b0*/  STS.128 [UR4+0x10], R4 ;  /* 0x00001004ff007988 */ /* 0x0001e80008000c04 */
[----:B------:R2:W-:Y:S04]  /*01c0*/  STS.128 [UR4+0x20], R8 ;  /* 0x00002008ff007988 */ /* 0x0005e80008000c04 */
[----:B------:R3:W-:Y:S04]  /*01d0*/  STS.128 [UR4], R16 ;  /* 0x00000010ff007988 */ /* 0x0007e80008000c04 */
[----:B------:R4:W-:Y:S01]  /*01e0*/  STS.128 [UR4+0x30], R12 ;  /* 0x0000300cff007988 */ /* 0x0009e20008000c04 */
[----:B0-----:R-:W-:-:S02]  /*01f0*/  HFMA2 R7, -RZ, RZ, 5.36441802978515625e-07, -0.0 ;  /* 0x00098000ff077431 */ /* 0x001fc400000001ff */
[----:B------:R-:W-:Y:S01]  /*0200*/  IMAD.MOV.U32 R4, RZ, RZ, 0x80000 ;  /* 0x00080000ff047424 */ /* 0x000fe200078e00ff */
[----:B------:R-:W-:Y:S01]  /*0210*/  MOV R5, 0x88000 ;  /* 0x0008800000057802 */ /* 0x000fe20000000f00 */
[----:B------:R-:W-:Y:S02]  /*0220*/  IMAD.MOV.U32 R6, RZ, RZ, 0x90000 ;  /* 0x00090000ff067424 */ /* 0x000fe400078e00ff */
[----:B--2---:R-:W-:Y:S02]  /*0230*/  HFMA2 R11, -RZ, RZ, 6.55651092529296875e-07, -0.0 ;  /* 0x000b8000ff0b7431 */ /* 0x004fe400000001ff */
[----:B------:R-:W-:Y:S01]  /*0240*/  IMAD.MOV.U32 R8, RZ, RZ, 0xa0000 ;  /* 0x000a0000ff087424 */ /* 0x000fe200078e00ff */
[----:B------:R-:W-:Y:S01]  /*0250*/  MOV R9, 0xa8000 ;  /* 0x000a800000097802 */ /* 0x000fe20000000f00 */
[----:B------:R-:W-:Y:S01]  /*0260*/  IMAD.MOV.U32 R10, RZ, RZ, 0xb0000 ;  /* 0x000b0000ff0a7424 */ /* 0x000fe200078e00ff */
[----:B------:R0:W-:Y:S01]  /*0270*/  STS.128 [UR4+0x40], R4 ;  /* 0x00004004ff007988 */ /* 0x0001e20008000c04 */
[----:B---3--:R-:W-:-:S02]  /*0280*/  HFMA2 R19, -RZ, RZ, 8.94069671630859375e-07, -0.0 ;  /* 0x000f8000ff137431 */ /* 0x008fc400000001ff */
[----:B------:R-:W-:Y:S01]  /*0290*/  IMAD.MOV.U32 R16, RZ, RZ, 0xe0000 ;  /* 0x000e0000ff107424 */ /* 0x000fe200078e00ff */
[----:B------:R-:W-:Y:S01]  /*02a0*/  MOV R17, 0xe8000 ;  /* 0x000e800000117802 */ /* 0x000fe20000000f00 */
[----:B----4-:R-:W-:Y:S01]  /*02b0*/  HFMA2 R15, -RZ, RZ, 7.74860382080078125e-07, -0.0 ;  /* 0x000d8000ff0f7431 */ /* 0x010fe200000001ff */
[----:B------:R2:W-:Y:S01]  /*02c0*/  STS.128 [UR4+0x50], R8 ;  /* 0x00005008ff007988 */ /* 0x0005e20008000c04 */
[----:B------:R-:W-:Y:S01]  /*02d0*/  IMAD.MOV.U32 R12, RZ, RZ, 0xc0000 ;  /* 0x000c0000ff0c7424 */ /* 0x000fe200078e00ff */
[----:B------:R-:W-:Y:S01]  /*02e0*/  MOV R13, 0xc8000 ;  /* 0x000c8000000d7802 */ /* 0x000fe20000000f00 */
[----:B------:R-:W-:Y:S01]  /*02f0*/  IMAD.MOV.U32 R14, RZ, RZ, 0xd0000 ;  /* 0x000d0000ff0e7424 */ /* 0x000fe200078e00ff */
[----:B------:R3:W-:Y:S01]  /*0300*/  STS.128 [UR4+0x80], R20 ;  /* 0x00008014ff007988 */ /* 0x0007e20008000c04 */
[----:B------:R-:W-:-:S03]  /*0310*/  IMAD.MOV.U32 R18, RZ, RZ, 0xf0000 ;  /* 0x000f0000ff127424 */ /* 0x000fc600078e00ff */
[----:B------:R4:W-:Y:S01]  /*0320*/  STS.128 [UR4+0x60], R12 ;  /* 0x0000600cff007988 */ /* 0x0009e20008000c04 */
[----:B0-----:R-:W-:Y:S02]  /*0330*/  HFMA2 R7, -RZ, RZ, 1.132488250732421875e-06, -0.0 ;  /* 0x00138000ff077431 */ /* 0x001fe400000001ff */
[----:B------:R-:W-:Y:S01]  /*0340*/  IMAD.MOV.U32 R4, RZ, RZ, 0x120000 ;  /* 0x00120000ff047424 */ /* 0x000fe200078e00ff */
[----:B------:R-:W-:Y:S01]  /*0350*/  MOV R5, 0x128000 ;  /* 0x0012800000057802 */ /* 0x000fe20000000f00 */
[----:B------:R-:W-:Y:S01]  /*0360*/  IMAD.MOV.U32 R6, RZ, RZ, 0x130000 ;  /* 0x00130000ff067424 */ /* 0x000fe200078e00ff */
[----:B------:R0:W-:Y:S01]  /*0370*/  STS.128 [UR4+0x70], R16 ;  /* 0x00007010ff007988 */ /* 0x0001e20008000c04 */
[----:B--2---:R-:W-:Y:S02]  /*0380*/  HFMA2 R11, -RZ, RZ, 1.251697540283203125e-06, -0.0 ;  /* 0x00158000ff0b7431 */ /* 0x004fe400000001ff */
[----:B------:R-:W-:Y:S01]  /*0390*/  IMAD.MOV.U32 R8, RZ, RZ, 0x140000 ;  /* 0x00140000ff087424 */ /* 0x000fe200078e00ff */
[----:B------:R-:W-:Y:S01]  /*03a0*/  MOV R9, 0x148000 ;  /* 0x0014800000097802 */ /* 0x000fe20000000f00 */
[----:B------:R-:W-:Y:S01]  /*03b0*/  IMAD.MOV.U32 R10, RZ, RZ, 0x150000 ;  /* 0x00150000ff0a7424 */ /* 0x000fe200078e00ff */
[----:B------:R2:W-:Y:S01]  /*03c0*/  STS.128 [UR4+0x90], R4 ;  /* 0x00009004ff007988 */ /* 0x0005e20008000c04 */
[----:B---3--:R-:W-:-:S02]  /*03d0*/  HFMA2 R23, -RZ, RZ, 1.609325408935546875e-06, -0.0 ;  /* 0x001b8000ff177431 */ /* 0x008fc400000001ff */
[----:B------:R-:W-:Y:S01]  /*03e0*/  IMAD.MOV.U32 R20, RZ, RZ, 0x1a0000 ;  /* 0x001a0000ff147424 */ /* 0x000fe200078e00ff */
[----:B------:R-:W-:Y:S01]  /*03f0*/  MOV R21, 0x1a8000 ;  /* 0x001a800000157802 */ /* 0x000fe20000000f00 */
[----:B----4-:R-:W-:Y:S01]  /*0400*/  HFMA2 R15, -RZ, RZ, 1.370906829833984375e-06, -0.0 ;  /* 0x00178000ff0f7431 */ /* 0x010fe200000001ff */
[----:B------:R3:W-:Y:S01]  /*0410*/  STS.128 [UR4+0xa0], R8 ;  /* 0x0000a008ff007988 */ /* 0x0007e20008000c04 */
[----:B------:R-:W-:Y:S01]  /*0420*/  IMAD.MOV.U32 R12, RZ, RZ, 0x160000 ;  /* 0x00160000ff0c7424 */ /* 0x000fe200078e00ff */
[----:B------:R-:W-:Y:S01]  /*0430*/  MOV R13, 0x168000 ;  /* 0x00168000000d7802 */ /* 0x000fe20000000f00 */
[----:B------:R-:W-:Y:S02]  /*0440*/  IMAD.MOV.U32 R14, RZ, RZ, 0x170000 ;  /* 0x00170000ff0e7424 */ /* 0x000fe400078e00ff */
[----:B0-----:R-:W-:Y:S02]  /*0450*/  HFMA2 R19, -RZ, RZ, 1.490116119384765625e-06, -0.0 ;  /* 0x00198000ff137431 */ /* 0x001fe400000001ff */
[----:B------:R-:W-:Y:S01]  /*0460*/  IMAD.MOV.U32 R16, RZ, RZ, 0x180000 ;  /* 0x00180000ff107424 */ /* 0x000fe200078e00ff */
[----:B------:R-:W-:Y:S01]  /*0470*/  MOV R17, 0x188000 ;  /* 0x0018800000117802 */ /* 0x000fe20000000f00 */
[----:B------:R-:W-:Y:S01]  /*0480*/  IMAD.MOV.U32 R18, RZ, RZ, 0x190000 ;  /* 0x00190000ff127424 */ /* 0x000fe200078e00ff */
[----:B------:R0:W-:Y:S01]  /*0490*/  STS.128 [UR4+0xb0], R12 ;  /* 0x0000b00cff007988 */ /* 0x0001e20008000c04 */
[----:B--2---:R-:W-:-:S02]  /*04a0*/  HFMA2 R7, -RZ, RZ, 1.728534698486328125e-06, -0.0 ;  /* 0x001d8000ff077431 */ /* 0x004fc400000001ff */
[----:B------:R-:W-:Y:S01]  /*04b0*/  IMAD.MOV.U32 R22, RZ, RZ, 0x1b0000 ;  /* 0x001b0000ff167424 */ /* 0x000fe200078e00ff */
[----:B------:R-:W-:Y:S01]  /*04c0*/  MOV R5, 0x1c8000 ;  /* 0x001c800000057802 */ /* 0x000fe20000000f00 */
[----:B------:R-:W-:Y:S01]  /*04d0*/  IMAD.MOV.U32 R4, RZ, RZ, 0x1c0000 ;  /* 0x001c0000ff047424 */ /* 0x000fe200078e00ff */
[----:B------:R2:W-:Y:S01]  /*04e0*/  STS.128 [UR4+0xc0], R16 ;  /* 0x0000c010ff007988 */ /* 0x0005e20008000c04 */
[----:B------:R-:W-:Y:S02]  /*04f0*/  IMAD.MOV.U32 R6, RZ, RZ, 0x1d0000 ;  /* 0x001d0000ff067424 */ /* 0x000fe400078e00ff */
[----:B---3--:R-:W-:Y:S02]  /*0500*/  HFMA2 R11, -RZ, RZ, 1.847743988037109375e-06, -0.0 ;  /* 0x001f8000ff0b7431 */ /* 0x008fe400000001ff */
[----:B------:R-:W-:Y:S01]  /*0510*/  IMAD.MOV.U32 R8, RZ, RZ, 0x1e0000 ;  /* 0x001e0000ff087424 */ /* 0x000fe200078e00ff */
[----:B------:R-:W-:Y:S01]  /*0520*/  MOV R9, 0x1e8000 ;  /* 0x001e800000097802 */ /* 0x000fe20000000f00 */
[----:B------:R-:W-:Y:S01]  /*0530*/  IMAD.MOV.U32 R10, RZ, RZ, 0x1f0000 ;  /* 0x001f0000ff0a7424 */ /* 0x000fe200078e00ff */
[----:B------:R3:W-:Y:S01]  /*0540*/  STS.128 [UR4+0xd0], R20 ;  /* 0x0000d014ff007988 */ /* 0x0007e20008000c04 */
[----:B0-----:R-:W-:-:S03]  /*0550*/  HFMA2 R15, -RZ, RZ, 1.966953277587890625e-06, -0.0 ;  /* 0x00218000ff0f7431 */ /* 0x001fc600000001ff */
[----:B------:R0:W-:Y:S01]  /*0560*/  STS.128 [UR4+0xe0], R4 ;  /* 0x0000e004ff007988 */ /* 0x0001e20008000c04 */
[----:B------:R-:W-:Y:S01]  /*0570*/  IMAD.MOV.U32 R12, RZ, RZ, 0x200000 ;  /* 0x00200000ff0c7424 */ /* 0x000fe200078e00ff */
[----:B------:R-:W-:Y:S01]  /*0580*/  MOV R13, 0x208000 ;  /* 0x00208000000d7802 */ /* 0x000fe20000000f00 */
[----:B------:R-:W-:Y:S02]  /*0590*/  IMAD.MOV.U32 R14, RZ, RZ, 0x210000 ;  /* 0x00210000ff0e7424 */ /* 0x000fe400078e00ff */
[----:B--2---:R-:W-:Y:S01]  /*05a0*/  HFMA2 R19, -RZ, RZ, 2.086162567138671875e-06, -0.0 ;  /* 0x00238000ff137431 */ /* 0x004fe200000001ff */
[----:B------:R2:W-:Y:S01]  /*05b0*/  STS.128 [UR4+0xf0], R8 ;  /* 0x0000f008ff007988 */ /* 0x0005e20008000c04 */
[----:B------:R-:W-:Y:S01]  /*05c0*/  IMAD.MOV.U32 R16, RZ, RZ, 0x220000 ;  /* 0x00220000ff107424 */ /* 0x000fe200078e00ff */
[----:B------:R-:W-:Y:S01]  /*05d0*/  MOV R17, 0x228000 ;  /* 0x0022800000117802 */ /* 0x000fe20000000f00 */
[----:B------:R-:W-:Y:S01]  /*05e0*/  IMAD.MOV.U32 R18, RZ, RZ, 0x230000 ;  /* 0x00230000ff127424 */ /* 0x000fe200078e00ff */
[----:B------:R4:W-:Y:S01]  /*05f0*/  STS.128 [UR4+0x100], R12 ;  /* 0x0001000cff007988 */ /* 0x0009e20008000c04 */
[----:B---3--:R-:W-:-:S02]  /*0600*/  HFMA2 R23, -RZ, RZ, 2.205371856689453125e-06, -0.0 ;  /* 0x00258000ff177431 */ /* 0x008fc400000001ff */
[----:B------:R-:W-:Y:S01]  /*0610*/  IMAD.MOV.U32 R20, RZ, RZ, 0x240000 ;  /* 0x00240000ff147424 */ /* 0x000fe200078e00ff */
[----:B------:R-:W-:Y:S01]  /*0620*/  MOV R21, 0x248000 ;  /* 0x0024800000157802 */ /* 0x000fe20000000f00 */
[----:B------:R-:W-:Y:S02]  /*0630*/  IMAD.MOV.U32 R22, RZ, RZ, 0x250000 ;  /* 0x00250000ff167424 */ /* 0x000fe400078e00ff */
[----:B0-----:R-:W-:Y:S02]  /*0640*/  HFMA2 R7, -RZ, RZ, 2.324581146240234375e-06, -0.0 ;  /* 0x00278000ff077431 */ /* 0x001fe400000001ff */
[----:B------:R-:W-:Y:S01]  /*0650*/  IMAD.MOV.U32 R4, RZ, RZ, 0x260000 ;  /* 0x00260000ff047424 */ /* 0x000fe200078e00ff */
[----:B------:R-:W-:Y:S01]  /*0660*/  MOV R5, 0x268000 ;  /* 0x0026800000057802 */ /* 0x000fe20000000f00 */
[----:B------:R-:W-:Y:S01]  /*0670*/  IMAD.MOV.U32 R6, RZ, RZ, 0x270000 ;  /* 0x00270000ff067424 */ /* 0x000fe200078e00ff */
[----:B------:R0:W-:Y:S01]  /*0680*/  STS.128 [UR4+0x110], R16 ;  /* 0x00011010ff007988 */ /* 0x0001e20008000c04 */
[----:B--2---:R-:W-:-:S02]  /*0690*/  HFMA2 R11, -RZ, RZ, 2.443790435791015625e-06, -0.0 ;  /* 0x00298000ff0b7431 */ /* 0x004fc400000001ff */
[----:B------:R-:W-:Y:S01]  /*06a0*/  IMAD.MOV.U32 R8, RZ, RZ, 0x280000 ;  /* 0x00280000ff087424 */ /* 0x000fe200078e00ff */
[----:B------:R-:W-:Y:S01]  /*06b0*/  MOV R9, 0x288000 ;  /* 0x0028800000097802 */ /* 0x000fe20000000f00 */
[----:B------:R-:W-:Y:S01]  /*06c0*/  IMAD.MOV.U32 R10, RZ, RZ, 0x290000 ;  /* 0x00290000ff0a7424 */ /* 0x000fe200078e00ff */
[----:B------:R2:W-:Y:S01]  /*06d0*/  STS.128 [UR4+0x120], R20 ;  /* 0x00012014ff007988 */ /* 0x0005e20008000c04 */
[----:B----4-:R-:W-:Y:S02]  /*06e0*/  HFMA2 R15, -RZ, RZ, 2.562999725341796875e-06, -0.0 ;  /* 0x002b8000ff0f7431 */ /* 0x010fe400000001ff */
[----:B------:R-:W-:Y:S01]  /*06f0*/  IMAD.MOV.U32 R12, RZ, RZ, 0x2a0000 ;  /* 0x002a0000ff0c7424 */ /* 0x000fe200078e00ff */
[----:B------:R-:W-:Y:S01]  /*0700*/  MOV R13, 0x2a8000 ;  /* 0x002a8000000d7802 */ /* 0x000fe20000000f00 */
[----:B------:R3:W-:Y:S01]  /*0710*/  STS.128 [UR4+0x130], R4 ;  /* 0x00013004ff007988 */ /* 0x0007e20008000c04 */
[----:B------:R-:W-:-:S03]  /*0720*/  IMAD.MOV.U32 R14, RZ, RZ, 0x2b0000 ;  /* 0x002b0000ff0e7424 */ /* 0x000fc600078e00ff */
[----:B------:R4:W-:Y:S01]  /*0730*/  STS.128 [UR4+0x140], R8 ;  /* 0x00014008ff007988 */ /* 0x0009e20008000c04 */
[----:B0-----:R-:W-:Y:S02]  /*0740*/  HFMA2 R19, -RZ, RZ, 2.682209014892578125e-06, -0.0 ;  /* 0x002d8000ff137431 */ /* 0x001fe400000001ff */
[----:B------:R-:W-:Y:S01]  /*0750*/  IMAD.MOV.U32 R16, RZ, RZ, 0x2c0000 ;  /* 0x002c0000ff107424 */ /* 0x000fe200078e00ff */
[----:B------:R-:W-:Y:S01]  /*0760*/  MOV R17, 0x2c8000 ;  /* 0x002c800000117802 */ /* 0x000fe20000000f00 */
[----:B------:R-:W-:Y:S01]  /*0770*/  IMAD.MOV.U32 R18, RZ, RZ, 0x2d0000 ;  /* 0x002d0000ff127424 */ /* 0x000fe200078e00ff */
[----:B------:R0:W-:Y:S01]  /*0780*/  STS.128 [UR4+0x150], R12 ;  /* 0x0001500cff007988 */ /* 0x0001e20008000c04 */
[----:B--2---:R-:W-:Y:S02]  /*0790*/  HFMA2 R23, -RZ, RZ, 2.801418304443359375e-06, -0.0 ;  /* 0x002f8000ff177431 */ /* 0x004fe400000001ff */
[----:B------:R-:W-:Y:S01]  /*07a0*/  IMAD.MOV.U32 R20, RZ, RZ, 0x2e0000 ;  /* 0x002e0000ff147424 */ /* 0x000fe200078e00ff */
[----:B------:R-:W-:Y:S01]  /*07b0*/  MOV R21, 0x2e8000 ;  /* 0x002e800000157802 */ /* 0x000fe20000000f00 */
[----:B------:R-:W-:-:S02]  /*07c0*/  IMAD.MOV.U32 R22, RZ, RZ, 0x2f0000 ;  /* 0x002f0000ff167424 */ /* 0x000fc400078e00ff */
[----:B---3--:R-:W-:Y:S02]  /*07d0*/  HFMA2 R7, -RZ, RZ, 2.920627593994140625e-06, -0.0 ;  /* 0x00318000ff077431 */ /* 0x008fe400000001ff */
[----:B------:R-:W-:Y:S01]  /*07e0*/  IMAD.MOV.U32 R4, RZ, RZ, 0x300000 ;  /* 0x00300000ff047424 */ /* 0x000fe200078e00ff */
[----:B------:R-:W-:Y:S01]  /*07f0*/  MOV R5, 0x308000 ;  /* 0x0030800000057802 */ /* 0x000fe20000000f00 */
[----:B------:R-:W-:Y:S02]  /*0800*/  IMAD.MOV.U32 R6, RZ, RZ, 0x310000 ;  /* 0x00310000ff067424 */ /* 0x000fe400078e00ff */
[----:B----4-:R-:W-:Y:S02]  /*0810*/  HFMA2 R11, -RZ, RZ, 3.039836883544921875e-06, -0.0 ;  /* 0x00338000ff0b7431 */ /* 0x010fe400000001ff */
[----:B------:R-:W-:Y:S01]  /*0820*/  IMAD.MOV.U32 R8, RZ, RZ, 0x320000 ;  /* 0x00320000ff087424 */ /* 0x000fe200078e00ff */
[----:B------:R-:W-:Y:S01]  /*0830*/  MOV R9, 0x328000 ;  /* 0x0032800000097802 */ /* 0x000fe20000000f00 */
[----:B------:R-:W-:Y:S01]  /*0840*/  IMAD.MOV.U32 R10, RZ, RZ, 0x330000 ;  /* 0x00330000ff0a7424 */ /* 0x000fe200078e00ff */
[----:B------:R2:W-:Y:S01]  /*0850*/  STS.128 [UR4+0x160], R16 ;  /* 0x00016010ff007988 */ /* 0x0005e20008000c04 */
[----:B0-----:R-:W-:-:S02]  /*0860*/  HFMA2 R15, -RZ, RZ, 3.159046173095703125e-06, -0.0 ;  /* 0x00358000ff0f7431 */ /* 0x001fc400000001ff */
[----:B------:R-:W-:Y:S01]  /*0870*/  IMAD.MOV.U32 R12, RZ, RZ, 0x340000 ;  /* 0x00340000ff0c7424 */ /* 0x000fe200078e00ff */
[----:B------:R-:W-:Y:S01]  /*0880*/  MOV R13, 0x348000 ;  /* 0x00348000000d7802 */ /* 0x000fe20000000f00 */
[----:B------:R0:W-:Y:S01]  /*0890*/  STS.128 [UR4+0x170], R20 ;  /* 0x00017014ff007988 */ /* 0x0001e20008000c04 */
[----:B------:R-:W-:-:S03]  /*08a0*/  IMAD.MOV.U32 R14, RZ, RZ, 0x350000 ;  /* 0x00350000ff0e7424 */ /* 0x000fc600078e00ff */
[----:B------:R3:W-:Y:S04]  /*08b0*/  STS.128 [UR4+0x180], R4 ;  /* 0x00018004ff007988 */ /* 0x0007e80008000c04 */
[----:B------:R4:W-:Y:S01]  /*08c0*/  STS.128 [UR4+0x190], R8 ;  /* 0x00019008ff007988 */ /* 0x0009e20008000c04 */
[----:B--2---:R-:W-:Y:S02]  /*08d0*/  HFMA2 R19, -RZ, RZ, 3.278255462646484375e-06, -0.0 ;  /* 0x00378000ff137431 */ /* 0x004fe400000001ff */
[----:B------:R-:W-:Y:S01]  /*08e0*/  IMAD.MOV.U32 R16, RZ, RZ, 0x360000 ;  /* 0x00360000ff107424 */ /* 0x000fe200078e00ff */
[----:B------:R-:W-:Y:S01]  /*08f0*/  MOV R17, 0x368000 ;  /* 0x0036800000117802 */ /* 0x000fe20000000f00 */
[----:B------:R-:W-:Y:S02]  /*0900*/  IMAD.MOV.U32 R18, RZ, RZ, 0x370000 ;  /* 0x00370000ff127424 */ /* 0x000fe400078e00ff */
[----:B0-----:R-:W-:-:S02]  /*0910*/  HFMA2 R23, -RZ, RZ, 3.397464752197265625e-06, -0.0 ;  /* 0x00398000ff177431 */ /* 0x001fc400000001ff */
[----:B------:R-:W-:Y:S01]  /*0920*/  IMAD.MOV.U32 R20, RZ, RZ, 0x380000 ;  /* 0x00380000ff147424 */ /* 0x000fe200078e00ff */
[----:B------:R-:W-:Y:S01]  /*0930*/  MOV R21, 0x388000 ;  /* 0x0038800000157802 */ /* 0x000fe20000000f00 */
[----:B------:R-:W-:Y:S02]  /*0940*/  IMAD.MOV.U32 R22, RZ, RZ, 0x390000 ;  /* 0x00390000ff167424 */ /* 0x000fe400078e00ff */
[----:B---3--:R-:W-:Y:S02]  /*0950*/  HFMA2 R7, -RZ, RZ, 3.516674041748046875e-06, -0.0 ;  /* 0x003b8000ff077431 */ /* 0x008fe400000001ff */
[----:B------:R-:W-:Y:S01]  /*0960*/  IMAD.MOV.U32 R4, RZ, RZ, 0x3a0000 ;  /* 0x003a0000ff047424 */ /* 0x000fe200078e00ff */
[----:B------:R-:W-:Y:S01]  /*0970*/  MOV R5, 0x3a8000 ;  /* 0x003a800000057802 */ /* 0x000fe20000000f00 */
[----:B------:R-:W-:Y:S02]  /*0980*/  IMAD.MOV.U32 R6, RZ, RZ, 0x3b0000 ;  /* 0x003b0000ff067424 */ /* 0x000fe400078e00ff */
[----:B----4-:R-:W-:-:S02]  /*0990*/  HFMA2 R11, -RZ, RZ, 3.635883331298828125e-06, -0.0 ;  /* 0x003d8000ff0b7431 */ /* 0x010fc400000001ff */
[----:B------:R-:W-:Y:S01]  /*09a0*/  IMAD.MOV.U32 R8, RZ, RZ, 0x3c0000 ;  /* 0x003c0000ff087424 */ /* 0x000fe200078e00ff */
[----:B------:R-:W-:Y:S01]  /*09b0*/  MOV R9, 0x3c8000 ;  /* 0x003c800000097802 */ /* 0x000fe20000000f00 */
[----:B------:R-:W-:Y:S01]  /*09c0*/  IMAD.MOV.U32 R10, RZ, RZ, 0x3d0000 ;  /* 0x003d0000ff0a7424 */ /* 0x000fe200078e00ff */
[----:B------:R0:W-:Y:S04]  /*09d0*/  STS.128 [UR4+0x1a0], R12 ;  /* 0x0001a00cff007988 */ /* 0x0001e80008000c04 */
[----:B------:R2:W-:Y:S04]  /*09e0*/  STS.128 [UR4+0x1b0], R16 ;  /* 0x0001b010ff007988 */ /* 0x0005e80008000c04 */
[----:B------:R3:W-:Y:S04]  /*09f0*/  STS.128 [UR4+0x1c0], R20 ;  /* 0x0001c014ff007988 */ /* 0x0007e80008000c04 */
[----:B------:R4:W-:Y:S01]  /*0a00*/  STS.128 [UR4+0x1d0], R4 ;  /* 0x0001d004ff007988 */ /* 0x0009e20008000c04 */
[----:B0-----:R-:W-:-:S02]  /*0a10*/  HFMA2 R15, -RZ, RZ, 3.755092620849609375e-06, -0.0 ;  /* 0x003f8000ff0f7431 */ /* 0x001fc400000001ff */
[----:B------:R-:W-:Y:S01]  /*0a20*/  IMAD.MOV.U32 R12, RZ, RZ, 0x3e0000 ;  /* 0x003e0000ff0c7424 */ /* 0x000fe200078e00ff */
[----:B------:R0:W-:Y:S01]  /*0a30*/  STS.128 [UR4+0x1e0], R8 ;  /* 0x0001e008ff007988 */ /* 0x0001e20008000c04 */
[----:B------:R-:W-:Y:S01]  /*0a40*/  MOV R13, 0x3e8000 ;  /* 0x003e8000000d7802 */ /* 0x000fe20000000f00 */
[----:B--2---:R-:W-:Y:S02]  /*0a50*/  HFMA2 R19, -RZ, RZ, 3.874301910400390625e-06, -0.0 ;  /* 0x00418000ff137431 */ /* 0x004fe400000001ff */
[----:B------:R-:W-:Y:S01]  /*0a60*/  IMAD.MOV.U32 R14, RZ, RZ, 0x3f0000 ;  /* 0x003f0000ff0e7424 */ /* 0x000fe200078e00ff */
[----:B------:R-:W-:Y:S01]  /*0a70*/  MOV R17, 0x408000 ;  /* 0x0040800000117802 */ /* 0x000fe20000000f00 */
[----:B------:R-:W-:Y:S02]  /*0a80*/  IMAD.MOV.U32 R16, RZ, RZ, 0x400000 ;  /* 0x00400000ff107424 */ /* 0x000fe400078e00ff */
[----:B---3--:R-:W-:Y:S02]  /*0a90*/  HFMA2 R23, -RZ, RZ, 3.993511199951171875e-06, -0.0 ;  /* 0x00438000ff177431 */ /* 0x008fe400000001ff */
[----:B------:R-:W-:Y:S01]  /*0aa0*/  IMAD.MOV.U32 R18, RZ, RZ, 0x410000 ;  /* 0x00410000ff127424 */ /* 0x000fe200078e00ff */
[----:B------:R-:W-:Y:S01]  /*0ab0*/  MOV R21, 0x428000 ;  /* 0x0042800000157802 */ /* 0x000fe20000000f00 */
[----:B------:R-:W-:-:S02]  /*0ac0*/  IMAD.MOV.U32 R20, RZ, RZ, 0x420000 ;  /* 0x00420000ff147424 */ /* 0x000fc400078e00ff */
[----:B----4-:R-:W-:Y:S02]  /*0ad0*/  HFMA2 R7, -RZ, RZ, 4.112720489501953125e-06, -0.0 ;  /* 0x00458000ff077431 */ /* 0x010fe400000001ff */
[----:B------:R-:W-:Y:S01]  /*0ae0*/  IMAD.MOV.U32 R22, RZ, RZ, 0x430000 ;  /* 0x00430000ff167424 */ /* 0x000fe200078e00ff */
[----:B------:R-:W-:Y:S01]  /*0af0*/  MOV R5, 0x448000 ;  /* 0x0044800000057802 */ /* 0x000fe20000000f00 */
[----:B------:R-:W-:Y:S02]  /*0b00*/  IMAD.MOV.U32 R4, RZ, RZ, 0x440000 ;  /* 0x00440000ff047424 */ /* 0x000fe400078e00ff */
[----:B0-----:R-:W-:Y:S02]  /*0b10*/  HFMA2 R11, -RZ, RZ, 4.231929779052734375e-06, -0.0 ;  /* 0x00478000ff0b7431 */ /* 0x001fe400000001ff */
[----:B------:R-:W-:Y:S01]  /*0b20*/  IMAD.MOV.U32 R6, RZ, RZ, 0x450000 ;  /* 0x00450000ff067424 */ /* 0x000fe200078e00ff */
[----:B------:R-:W-:Y:S01]  /*0b30*/  MOV R9, 0x468000 ;  /* 0x0046800000097802 */ /* 0x000fe20000000f00 */
[----:B------:R-:W-:Y:S01]  /*0b40*/  IMAD.MOV.U32 R8, RZ, RZ, 0x460000 ;  /* 0x00460000ff087424 */ /* 0x000fe200078e00ff */
[----:B------:R0:W-:Y:S01]  /*0b50*/  STS.128 [UR4+0x1f0], R12 ;  /* 0x0001f00cff007988 */ /* 0x0001e20008000c04 */
[----:B------:R-:W-:-:S03]  /*0b60*/  IMAD.MOV.U32 R10, RZ, RZ, 0x470000 ;  /* 0x00470000ff0a7424 */ /* 0x000fc600078e00ff */
[----:B------:R2:W-:Y:S04]  /*0b70*/  STS.128 [UR4+0x200], R16 ;  /* 0x00020010ff007988 */ /* 0x0005e80008000c04 */
[----:B------:R3:W-:Y:S04]  /*0b80*/  STS.128 [UR4+0x210], R20 ;  /* 0x00021014ff007988 */ /* 0x0007e80008000c04 */
[----:B------:R4:W-:Y:S01]  /*0b90*/  STS.128 [UR4+0x220], R4 ;  /* 0x00022004ff007988 */ /* 0x0009e20008000c04 */
[----:B0-----:R-:W-:Y:S02]  /*0ba0*/  HFMA2 R15, -RZ, RZ, 4.351139068603515625e-06, -0.0 ;  /* 0x00498000ff0f7431 */ /* 0x001fe400000001ff */
[----:B------:R-:W-:Y:S01]  /*0bb0*/  IMAD.MOV.U32 R12, RZ, RZ, 0x480000 ;  /* 0x00480000ff0c7424 */ /* 0x000fe200078e00ff */
[----:B------:R0:W-:Y:S01]  /*0bc0*/  STS.128 [UR4+0x230], R8 ;  /* 0x00023008ff007988 */ /* 0x0001e20008000c04 */
[----:B------:R-:W-:Y:S01]  /*0bd0*/  MOV R13, 0x488000 ;  /* 0x00488000000d7802 */ /* 0x000fe20000000f00 */
[----:B--2---:R-:W-:-:S02]  /*0be0*/  HFMA2 R19, -RZ, RZ, 4.470348358154296875e-06, -0.0 ;  /* 0x004b8000ff137431 */ /* 0x004fc400000001ff */
[----:B------:R-:W-:Y:S01]  /*0bf0*/  IMAD.MOV.U32 R14, RZ, RZ, 0x490000 ;  /* 0x00490000ff0e7424 */ /* 0x000fe200078e00ff */
[----:B------:R-:W-:Y:S01]  /*0c00*/  MOV R17, 0x4a8000 ;  /* 0x004a800000117802 */ /* 0x000fe20000000f00 */
[----:B------:R-:W-:Y:S02]  /*0c10*/  IMAD.MOV.U32 R16, RZ, RZ, 0x4a0000 ;  /* 0x004a0000ff107424 */ /* 0x000fe400078e00ff */
[----:B---3--:R-:W-:Y:S02]  /*0c20*/  HFMA2 R23, -RZ, RZ, 4.589557647705078125e-06, -0.0 ;  /* 0x004d8000ff177431 */ /* 0x008fe400000001ff */
[----:B------:R-:W-:Y:S01]  /*0c30*/  IMAD.MOV.U32 R18, RZ, RZ, 0x4b0000 ;  /* 0x004b0000ff127424 */ /* 0x000fe200078e00ff */
[----:B------:R-:W-:Y:S01]  /*0c40*/  MOV R21, 0x4c8000 ;  /* 0x004c800000157802 */ /* 0x000fe20000000f00 */
[----:B------:R-:W-:Y:S02]  /*0c50*/  IMAD.MOV.U32 R20, RZ, RZ, 0x4c0000 ;  /* 0x004c0000ff147424 */ /* 0x000fe400078e00ff */
[----:B----4-:R-:W-:-:S02]  /*0c60*/  HFMA2 R7, -RZ, RZ, 4.708766937255859375e-06, -0.0 ;  /* 0x004f8000ff077431 */ /* 0x010fc400000001ff */
[----:B------:R-:W-:Y:S01]  /*0c70*/  IMAD.MOV.U32 R22, RZ, RZ, 0x4d0000 ;  /* 0x004d0000ff167424 */ /* 0x000fe200078e00ff */
[----:B------:R-:W-:Y:S01]  /*0c80*/  MOV R5, 0x4e8000 ;  /* 0x004e800000057802 */ /* 0x000fe20000000f00 */
[----:B------:R-:W-:Y:S02]  /*0c90*/  IMAD.MOV.U32 R4, RZ, RZ, 0x4e0000 ;  /* 0x004e0000ff047424 */ /* 0x000fe400078e00ff */
[----:B0-----:R-:W-:Y:S02]  /*0ca0*/  HFMA2 R11, -RZ, RZ, 4.827976226806640625e-06, -0.0 ;  /* 0x00518000ff0b7431 */ /* 0x001fe400000001ff */
        /* <DEDUP_REMOVED lines=8> */
[----:B0-----:R-:W-:Y:S02]  /*0d30*/  HFMA2 R15, -RZ, RZ, 4.947185516357421875e-06, -0.0 ;  /* 0x00538000ff0f7431 */ /* 0x001fe400000001ff */
[----:B------:R-:W-:Y:S01]  /*0d40*/  IMAD.MOV.U32 R12, RZ, RZ, 0x520000 ;  /* 0x00520000ff0c7424 */ /* 0x000fe200078e00ff */
[----:B------:R0:W-:Y:S01]  /*0d50*/  STS.128 [UR4+0x280], R8 ;  /* 0x00028008ff007988 */ /* 0x0001e20008000c04 */
[----:B------:R-:W-:Y:S01]  /*0d60*/  MOV R13, 0x528000 ;  /* 0x00528000000d7802 */ /* 0x000fe20000000f00 */
[----:B--2---:R-:W-:-:S02]  /*0d70*/  HFMA2 R19, -RZ, RZ, 5.066394805908203125e-06, -0.0 ;  /* 0x00558000ff137431 */ /* 0x004fc400000001ff */
[----:B------:R-:W-:Y:S01]  /*0d80*/  IMAD.MOV.U32 R14, RZ, RZ, 0x530000 ;  /* 0x00530000ff0e7424 */ /* 0x000fe200078e00ff */
[----:B------:R-:W-:Y:S01]  /*0d90*/  MOV R17, 0x548000 ;  /* 0x0054800000117802 */ /* 0x000fe20000000f00 */
[----:B------:R-:W-:Y:S02]  /*0da0*/  IMAD.MOV.U32 R16, RZ, RZ, 0x540000 ;  /* 0x00540000ff107424 */ /* 0x000fe400078e00ff */
[----:B---3--:R-:W-:Y:S02]  /*0db0*/  HFMA2 R23, -RZ, RZ, 5.185604095458984375e-06, -0.0 ;  /* 0x00578000ff177431 */ /* 0x008fe400000001ff */
[----:B------:R-:W-:Y:S01]  /*0dc0*/  IMAD.MOV.U32 R18, RZ, RZ, 0x550000 ;  /* 0x00550000ff127424 */ /* 0x000fe200078e00ff */
[----:B------:R-:W-:Y:S01]  /*0dd0*/  MOV R21, 0x568000 ;  /* 0x0056800000157802 */ /* 0x000fe20000000f00 */
[----:B------:R-:W-:Y:S02]  /*0de0*/  IMAD.MOV.U32 R20, RZ, RZ, 0x560000 ;  /* 0x00560000ff147424 */ /* 0x000fe400078e00ff */
[----:B----4-:R-:W-:-:S02]  /*0df0*/  HFMA2 R7, -RZ, RZ, 5.304813385009765625e-06, -0.0 ;  /* 0x00598000ff077431 */ /* 0x010fc400000001ff */
[----:B------:R-:W-:Y:S01]  /*0e00*/  IMAD.MOV.U32 R22, RZ, RZ, 0x570000 ;  /* 0x00570000ff167424 */ /* 0x000fe200078e00ff */
[----:B------:R-:W-:Y:S01]  /*0e10*/  MOV R5, 0x588000 ;  /* 0x0058800000057802 */ /* 0x000fe20000000f00 */
[----:B------:R-:W-:Y:S02]  /*0e20*/  IMAD.MOV.U32 R4, RZ, RZ, 0x580000 ;  /* 0x00580000ff047424 */ /* 0x000fe400078e00ff */
[----:B0-----:R-:W-:Y:S02]  /*0e30*/  HFMA2 R11, -RZ, RZ, 5.424022674560546875e-06, -0.0 ;  /* 0x005b8000ff0b7431 */ /* 0x001fe400000001ff */
        /* <DEDUP_REMOVED lines=8> */
[----:B0-----:R-:W-:Y:S02]  /*0ec0*/  HFMA2 R15, -RZ, RZ, 5.543231964111328125e-06, -0.0 ;  /* 0x005d8000ff0f7431 */ /* 0x001fe400000001ff */
[----:B------:R-:W-:Y:S01]  /*0ed0*/  IMAD.MOV.U32 R12, RZ, RZ, 0x5c0000 ;  /* 0x005c0000ff0c7424 */ /* 0x000fe200078e00ff */
[----:B------:R0:W-:Y:S01]  /*0ee0*/  STS.128 [UR4+0x2d0], R8 ;  /* 0x0002d008ff007988 */ /* 0x0001e20008000c04 */
[----:B------:R-:W-:Y:S01]  /*0ef0*/  MOV R13, 0x5c8000 ;  /* 0x005c8000000d7802 */ /* 0x000fe20000000f00 */
[----:B--2---:R-:W-:-:S02]  /*0f00*/  HFMA2 R19, -RZ, RZ, 5.662441253662109375e-06, -0.0 ;  /* 0x005f8000ff137431 */ /* 0x004fc400000001ff */
[----:B------:R-:W-:Y:S01]  /*0f10*/  IMAD.MOV.U32 R14, RZ, RZ, 0x5d0000 ;  /* 0x005d0000ff0e7424 */ /* 0x000fe200078e00ff */
[----:B------:R-:W-:Y:S01]  /*0f20*/  MOV R17, 0x5e8000 ;  /* 0x005e800000117802 */ /* 0x000fe20000000f00 */
[----:B------:R-:W-:Y:S02]  /*0f30*/  IMAD.MOV.U32 R16, RZ, RZ, 0x5e0000 ;  /* 0x005e0000ff107424 */ /* 0x000fe400078e00ff */
[----:B---3--:R-:W-:Y:S02]  /*0f40*/  HFMA2 R23, -RZ, RZ, 5.781650543212890625e-06, -0.0 ;  /* 0x00618000ff177431 */ /* 0x008fe400000001ff */
[----:B------:R-:W-:Y:S01]  /*0f50*/  IMAD.MOV.U32 R18, RZ, RZ, 0x5f0000 ;  /* 0x005f0000ff127424 */ /* 0x000fe200078e00ff */
[----:B------:R-:W-:Y:S01]  /*0f60*/  MOV R21, 0x608000 ;  /* 0x0060800000157802 */ /* 0x000fe20000000f00 */
[----:B------:R-:W-:Y:S02]  /*0f70*/  IMAD.MOV.U32 R20, RZ, RZ, 0x600000 ;  /* 0x00600000ff147424 */ /* 0x000fe400078e00ff */
[----:B----4-:R-:W-:-:S02]  /*0f80*/  HFMA2 R7, -RZ, RZ, 5.900859832763671875e-06, -0.0 ;  /* 0x00638000ff077431 */ /* 0x010fc400000001ff */
[----:B------:R-:W-:Y:S01]  /*0f90*/  IMAD.MOV.U32 R22, RZ, RZ, 0x610000 ;  /* 0x00610000ff167424 */ /* 0x000fe200078e00ff */
[----:B------:R-:W-:Y:S01]  /*0fa0*/  MOV R5, 0x628000 ;  /* 0x0062800000057802 */ /* 0x000fe20000000f00 */
[----:B------:R-:W-:Y:S02]  /*0fb0*/  IMAD.MOV.U32 R4, RZ, RZ, 0x620000 ;  /* 0x00620000ff047424 */ /* 0x000fe400078e00ff */
[----:B0-----:R-:W-:Y:S02]  /*0fc0*/  HFMA2 R11, -RZ, RZ, 6.020069122314453125e-06, -0.0 ;  /* 0x00658000ff0b7431 */ /* 0x001fe400000001ff */
        /* <DEDUP_REMOVED lines=8> */
[----:B0-----:R-:W-:Y:S02]  /*1050*/  HFMA2 R15, -RZ, RZ, 6.139278411865234375e-06, -0.0 ;  /* 0x00678000ff0f7431 */ /* 0x001fe400000001ff */
[----:B------:R-:W-:Y:S01]  /*1060*/  IMAD.MOV.U32 R12, RZ, RZ, 0x660000 ;  /* 0x00660000ff0c7424 */ /* 0x000fe200078e00ff */
[----:B------:R0:W-:Y:S01]  /*1070*/  STS.128 [UR4+0x320], R8 ;  /* 0x00032008ff007988 */ /* 0x0001e20008000c04 */
[----:B------:R-:W-:Y:S01]  /*1080*/  MOV R13, 0x668000 ;  /* 0x00668000000d7802 */ /* 0x000fe20000000f00 */
[----:B--2---:R-:W-:-:S02]  /*1090*/  HFMA2 R19, -RZ, RZ, 6.258487701416015625e-06, -0.0 ;  /* 0x00698000ff137431 */ /* 0x004fc400000001ff */
[----:B------:R-:W-:Y:S01]  /*10a0*/  IMAD.MOV.U32 R14, RZ, RZ, 0x670000 ;  /* 0x00670000ff0e7424 */ /* 0x000fe200078e00ff */
[----:B------:R-:W-:Y:S01]  /*10b0*/  MOV R17, 0x688000 ;  /* 0x0068800000117802 */ /* 0x000fe20000000f00 */
[----:B------:R-:W-:Y:S02]  /*10c0*/  IMAD.MOV.U32 R16, RZ, RZ, 0x680000 ;  /* 0x00680000ff107424 */ /* 0x000fe400078e00ff */
[----:B---3--:R-:W-:Y:S02]  /*10d0*/  HFMA2 R23, -RZ, RZ, 6.377696990966796875e-06, -0.0 ;  /* 0x006b8000ff177431 */ /* 0x008fe400000001ff */
[----:B------:R-:W-:Y:S01]  /*10e0*/  IMAD.MOV.U32 R18, RZ, RZ, 0x690000 ;  /* 0x00690000ff127424 */ /* 0x000fe200078e00ff */
[----:B------:R-:W-:Y:S01]  /*10f0*/  MOV R21, 0x6a8000 ;  /* 0x006a800000157802 */ /* 0x000fe20000000f00 */
[----:B------:R-:W-:Y:S02]  /*1100*/  IMAD.MOV.U32 R20, RZ, RZ, 0x6a0000 ;  /* 0x006a0000ff147424 */ /* 0x000fe400078e00ff */
[----:B----4-:R-:W-:-:S02]  /*1110*/  HFMA2 R7, -RZ, RZ, 6.496906280517578125e-06, -0.0 ;  /* 0x006d8000ff077431 */ /* 0x010fc400000001ff */
[----:B------:R-:W-:Y:S01]  /*1120*/  IMAD.MOV.U32 R22, RZ, RZ, 0x6b0000 ;  /* 0x006b0000ff167424 */ /* 0x000fe200078e00ff */
[----:B------:R-:W-:Y:S01]  /*1130*/  MOV R5, 0x6c8000 ;  /* 0x006c800000057802 */ /* 0x000fe20000000f00 */
[----:B------:R-:W-:Y:S02]  /*1140*/  IMAD.MOV.U32 R4, RZ, RZ, 0x6c0000 ;  /* 0x006c0000ff047424 */ /* 0x000fe400078e00ff */
[----:B0-----:R-:W-:Y:S02]  /*1150*/  HFMA2 R11, -RZ, RZ, 6.616115570068359375e-06, -0.0 ;  /* 0x006f8000ff0b7431 */ /* 0x001fe400000001ff */
        /* <DEDUP_REMOVED lines=8> */
[----:B0-----:R-:W-:Y:S02]  /*11e0*/  HFMA2 R15, -RZ, RZ, 6.735324859619140625e-06, -0.0 ;  /* 0x00718000ff0f7431 */ /* 0x001fe400000001ff */
[----:B------:R-:W-:Y:S01]  /*11f0*/  IMAD.MOV.U32 R12, RZ, RZ, 0x700000 ;  /* 0x00700000ff0c7424 */ /* 0x000fe200078e00ff */
[----:B------:R0:W-:Y:S01]  /*1200*/  STS.128 [UR4+0x370], R8 ;  /* 0x00037008ff007988 */ /* 0x0001e20008000c04 */
[----:B------:R-:W-:Y:S01]  /*1210*/  MOV R13, 0x708000 ;  /* 0x00708000000d7802 */ /* 0x000fe20000000f00 */
[----:B--2---:R-:W-:-:S02]  /*1220*/  HFMA2 R19, -RZ, RZ, 6.854534149169921875e-06, -0.0 ;  /* 0x00738000ff137431 */ /* 0x004fc400000001ff */
[----:B------:R-:W-:Y:S01]  /*1230*/  IMAD.MOV.U32 R14, RZ, RZ, 0x710000 ;  /* 0x00710000ff0e7424 */ /* 0x000fe200078e00ff */
[----:B------:R-:W-:Y:S01]  /*1240*/  MOV R17, 0x728000 ;  /* 0x0072800000117802 */ /* 0x000fe20000000f00 */
[----:B------:R-:W-:Y:S02]  /*1250*/  IMAD.MOV.U32 R16, RZ, RZ, 0x720000 ;  /* 0x00720000ff107424 */ /* 0x000fe400078e00ff */
[----:B---3--:R-:W-:Y:S02]  /*1260*/  HFMA2 R23, -RZ, RZ, 6.973743438720703125e-06, -0.0 ;  /* 0x00758000ff177431 */ /* 0x008fe400000001ff */
[----:B------:R-:W-:Y:S01]  /*1270*/  IMAD.MOV.U32 R18, RZ, RZ, 0x730000 ;  /* 0x00730000ff127424 */ /* 0x000fe200078e00ff */
[----:B------:R-:W-:Y:S01]  /*1280*/  MOV R21, 0x748000 ;  /* 0x0074800000157802 */ /* 0x000fe20000000f00 */
[----:B------:R-:W-:Y:S02]  /*1290*/  IMAD.MOV.U32 R20, RZ, RZ, 0x740000 ;  /* 0x00740000ff147424 */ /* 0x000fe400078e00ff */
[----:B----4-:R-:W-:-:S02]  /*12a0*/  HFMA2 R7, -RZ, RZ, 7.092952728271484375e-06, -0.0 ;  /* 0x00778000ff077431 */ /* 0x010fc400000001ff */
[----:B------:R-:W-:Y:S01]  /*12b0*/  IMAD.MOV.U32 R22, RZ, RZ, 0x750000 ;  /* 0x00750000ff167424 */ /* 0x000fe200078e00ff */
[----:B------:R-:W-:Y:S01]  /*12c0*/  MOV R5, 0x768000 ;  /* 0x0076800000057802 */ /* 0x000fe20000000f00 */
[----:B------:R-:W-:Y:S02]  /*12d0*/  IMAD.MOV.U32 R4, RZ, RZ, 0x760000 ;  /* 0x00760000ff047424 */ /* 0x000fe400078e00ff */
[----:B0-----:R-:W-:Y:S02]  /*12e0*/  HFMA2 R11, -RZ, RZ, 7.212162017822265625e-06, -0.0 ;  /* 0x00798000ff0b7431 */ /* 0x001fe400000001ff */
        /* <DEDUP_REMOVED lines=8> */
[----:B0-----:R-:W-:Y:S02]  /*1370*/  HFMA2 R15, -RZ, RZ, 7.331371307373046875e-06, -0.0 ;  /* 0x007b8000ff0f7431 */ /* 0x001fe400000001ff */
[----:B------:R-:W-:Y:S01]  /*1380*/  IMAD.MOV.U32 R12, RZ, RZ, 0x7a0000 ;  /* 0x007a0000ff0c7424 */ /* 0x000fe200078e00ff */
[----:B------:R0:W-:Y:S01]  /*1390*/  STS.128 [UR4+0x3c0], R8 ;  /* 0x0003c008ff007988 */ /* 0x0001e20008000c04 */
[----:B------:R-:W-:Y:S01]  /*13a0*/  MOV R13, 0x7a8000 ;  /* 0x007a8000000d7802 */ /* 0x000fe20000000f00 */
[----:B--2---:R-:W-:-:S02]  /*13b0*/  HFMA2 R19, -RZ, RZ, 7.450580596923828125e-06, -0.0 ;  /* 0x007d8000ff137431 */ /* 0x004fc400000001ff */
[----:B------:R-:W-:Y:S01]  /*13c0*/  IMAD.MOV.U32 R14, RZ, RZ, 0x7b0000 ;  /* 0x007b0000ff0e7424 */ /* 0x000fe200078e00ff */
[----:B------:R-:W-:Y:S01]  /*13d0*/  MOV R17, 0x7c8000 ;  /* 0x007c800000117802 */ /* 0x000fe20000000f00 */
[----:B------:R-:W-:Y:S02]  /*13e0*/  IMAD.MOV.U32 R16, RZ, RZ, 0x7c0000 ;  /* 0x007c0000ff107424 */ /* 0x000fe400078e00ff */
[----:B---3--:R-:W-:Y:S02]  /*13f0*/  HFMA2 R23, -RZ, RZ, 7.569789886474609375e-06, -0.0 ;  /* 0x007f8000ff177431 */ /* 0x008fe400000001ff */
[----:B------:R-:W-:Y:S01]  /*1400*/  IMAD.MOV.U32 R18, RZ, RZ, 0x7d0000 ;  /* 0x007d0000ff127424 */ /* 0x000fe200078e00ff */
[----:B------:R-:W-:Y:S01]  /*1410*/  MOV R21, 0x7e8000 ;  /* 0x007e800000157802 */ /* 0x000fe20000000f00 */
[----:B------:R-:W-:Y:S02]  /*1420*/  IMAD.MOV.U32 R20, RZ, RZ, 0x7e0000 ;  /* 0x007e0000ff147424 */ /* 0x000fe400078e00ff */
[----:B----4-:R-:W-:-:S02]  /*1430*/  HFMA2 R7, -RZ, RZ, 7.688999176025390625e-06, -0.0 ;  /* 0x00818000ff077431 */ /* 0x010fc400000001ff */
[----:B------:R-:W-:Y:S01]  /*1440*/  IMAD.MOV.U32 R22, RZ, RZ, 0x7f0000 ;  /* 0x007f0000ff167424 */ /* 0x000fe200078e00ff */
[----:B------:R-:W-:Y:S01]  /*1450*/  MOV R5, 0x808000 ;  /* 0x0080800000057802 */ /* 0x000fe20000000f00 */
[----:B------:R-:W-:Y:S02]  /*1460*/  IMAD.MOV.U32 R4, RZ, RZ, 0x800000 ;  /* 0x00800000ff047424 */ /* 0x000fe400078e00ff */
[----:B0-----:R-:W-:Y:S02]  /*1470*/  HFMA2 R11, -RZ, RZ, 7.808208465576171875e-06, -0.0 ;  /* 0x00838000ff0b7431 */ /* 0x001fe400000001ff */
        /* <DEDUP_REMOVED lines=8> */
[----:B0-----:R-:W-:Y:S02]  /*1500*/  HFMA2 R15, -RZ, RZ, 7.927417755126953125e-06, -0.0 ;  /* 0x00858000ff0f7431 */ /* 0x001fe400000001ff */
[----:B------:R-:W-:Y:S01]  /*1510*/  IMAD.MOV.U32 R12, RZ, RZ, 0x840000 ;  /* 0x00840000ff0c7424 */ /* 0x000fe200078e00ff */
[----:B------:R0:W-:Y:S01]  /*1520*/  STS.128 [UR4+0x410], R8 ;  /* 0x00041008ff007988 */ /* 0x0001e20008000c04 */
[----:B------:R-:W-:Y:S01]  /*1530*/  MOV R13, 0x848000 ;  /* 0x00848000000d7802 */ /* 0x000fe20000000f00 */
[----:B--2---:R-:W-:-:S02]  /*1540*/  HFMA2 R19, -RZ, RZ, 8.046627044677734375e-06, -0.0 ;  /* 0x00878000ff137431 */ /* 0x004fc400000001ff */
[----:B------:R-:W-:Y:S01]  /*1550*/  IMAD.MOV.U32 R14, RZ, RZ, 0x850000 ;  /* 0x00850000ff0e7424 */ /* 0x000fe200078e00ff */
[----:B------:R-:W-:Y:S01]  /*1560*/  MOV R17, 0x868000 ;  /* 0x0086800000117802 */ /* 0x000fe20000000f00 */
[----:B------:R-:W-:Y:S02]  /*1570*/  IMAD.MOV.U32 R16, RZ, RZ, 0x860000 ;  /* 0x00860000ff107424 */ /* 0x000fe400078e00ff */
[----:B---3--:R-:W-:Y:S02]  /*1580*/  HFMA2 R23, -RZ, RZ, 8.165836334228515625e-06, -0.0 ;  /* 0x00898000ff177431 */ /* 0x008fe400000001ff */
[----:B------:R-:W-:Y:S01]  /*1590*/  IMAD.MOV.U32 R18, RZ, RZ, 0x870000 ;  /* 0x00870000ff127424 */ /* 0x000fe200078e00ff */
[----:B------:R-:W-:Y:S01]  /*15a0*/  MOV R21, 0x888000 ;  /* 0x0088800000157802 */ /* 0x000fe20000000f00 */
[----:B------:R-:W-:Y:S02]  /*15b0*/  IMAD.MOV.U32 R20, RZ, RZ, 0x880000 ;  /* 0x00880000ff147424 */ /* 0x000fe400078e00ff */
[----:B----4-:R-:W-:-:S02]  /*15c0*/  HFMA2 R7, -RZ, RZ, 8.285045623779296875e-06, -0.0 ;  /* 0x008b8000ff077431 */ /* 0x010fc400000001ff */
[----:B------:R-:W-:Y:S01]  /*15d0*/  IMAD.MOV.U32 R22, RZ, RZ, 0x890000 ;  /* 0x00890000ff167424 */ /* 0x000fe200078e00ff */
[----:B------:R-:W-:Y:S01]  /*15e0*/  MOV R5, 0x8a8000 ;  /* 0x008a800000057802 */ /* 0x000fe20000000f00 */
[----:B------:R-:W-:Y:S02]  /*15f0*/  IMAD.MOV.U32 R4, RZ, RZ, 0x8a0000 ;  /* 0x008a0000ff047424 */ /* 0x000fe400078e00ff */
[----:B0-----:R-:W-:Y:S02]  /*1600*/  HFMA2 R11, -RZ, RZ, 8.404254913330078125e-06, -0.0 ;  /* 0x008d8000ff0b7431 */ /* 0x001fe400000001ff */
        /* <DEDUP_REMOVED lines=8> */
[----:B0-----:R-:W-:Y:S02]  /*1690*/  HFMA2 R15, -RZ, RZ, 8.523464202880859375e-06, -0.0 ;  /* 0x008f8000ff0f7431 */ /* 0x001fe400000001ff */
[----:B------:R-:W-:Y:S01]  /*16a0*/  IMAD.MOV.U32 R12, RZ, RZ, 0x8e0000 ;  /* 0x008e0000ff0c7424 */ /* 0x000fe200078e00ff */
[----:B------:R0:W-:Y:S01]  /*16b0*/  STS.128 [UR4+0x460], R8 ;  /* 0x00046008ff007988 */ /* 0x0001e20008000c04 */
[----:B------:R-:W-:Y:S01]  /*16c0*/  MOV R13, 0x8e8000 ;  /* 0x008e8000000d7802 */ /* 0x000fe20000000f00 */
[----:B--2---:R-:W-:-:S02]  /*16d0*/  HFMA2 R19, -RZ, RZ, 8.642673492431640625e-06, -0.0 ;  /* 0x00918000ff137431 */ /* 0x004fc400000001ff */
[----:B------:R-:W-:Y:S01]  /*16e0*/  IMAD.MOV.U32 R14, RZ, RZ, 0x8f0000 ;  /* 0x008f0000ff0e7424 */ /* 0x000fe200078e00ff */
[----:B------:R-:W-:Y:S01]  /*16f0*/  MOV R17, 0x908000 ;  /* 0x0090800000117802 */ /* 0x000fe20000000f00 */
[----:B------:R-:W-:Y:S02]  /*1700*/  IMAD.MOV.U32 R16, RZ, RZ, 0x900000 ;  /* 0x00900000ff107424 */ /* 0x000fe400078e00ff */
[----:B---3--:R-:W-:Y:S02]  /*1710*/  HFMA2 R23, -RZ, RZ, 8.761882781982421875e-06, -0.0 ;  /* 0x00938000ff177431 */ /* 0x008fe400000001ff */
[----:B------:R-:W-:Y:S01]  /*1720*/  IMAD.MOV.U32 R18, RZ, RZ, 0x910000 ;  /* 0x00910000ff127424 */ /* 0x000fe200078e00ff */
[----:B------:R-:W-:Y:S01]  /*1730*/  MOV R21, 0x928000 ;  /* 0x0092800000157802 */ /* 0x000fe20000000f00 */
[----:B------:R-:W-:Y:S02]  /*1740*/  IMAD.MOV.U32 R20, RZ, RZ, 0x920000 ;  /* 0x00920000ff147424 */ /* 0x000fe400078e00ff */
[----:B----4-:R-:W-:-:S02]  /*1750*/  HFMA2 R7, -RZ, RZ, 8.881092071533203125e-06, -0.0 ;  /* 0x00958000ff077431 */ /* 0x010fc400000001ff */
[----:B------:R-:W-:Y:S01]  /*1760*/  IMAD.MOV.U32 R22, RZ, RZ, 0x930000 ;  /* 0x00930000ff167424 */ /* 0x000fe200078e00ff */
[----:B------:R-:W-:Y:S01]  /*1770*/  MOV R5, 0x948000 ;  /* 0x0094800000057802 */ /* 0x000fe20000000f00 */
[----:B------:R-:W-:Y:S02]  /*1780*/  IMAD.MOV.U32 R4, RZ, RZ, 0x940000 ;  /* 0x00940000ff047424 */ /* 0x000fe400078e00ff */
[----:B0-----:R-:W-:Y:S02]  /*1790*/  HFMA2 R11, -RZ, RZ, 9.000301361083984375e-06, -0.0 ;  /* 0x00978000ff0b7431 */ /* 0x001fe400000001ff */
        /* <DEDUP_REMOVED lines=8> */
[----:B0-----:R-:W-:Y:S02]  /*1820*/  HFMA2 R15, -RZ, RZ, 9.119510650634765625e-06, -0.0 ;  /* 0x00998000ff0f7431 */ /* 0x001fe400000001ff */
[----:B------:R-:W-:Y:S01]  /*1830*/  IMAD.MOV.U32 R12, RZ, RZ, 0x980000 ;  /* 0x00980000ff0c7424 */ /* 0x000fe200078e00ff */
[----:B------:R0:W-:Y:S01]  /*1840*/  STS.128 [UR4+0x4b0], R8 ;  /* 0x0004b008ff007988 */ /* 0x0001e20008000c04 */
[----:B------:R-:W-:Y:S01]  /*1850*/  MOV R13, 0x988000 ;  /* 0x00988000000d7802 */ /* 0x000fe20000000f00 */
[----:B--2---:R-:W-:-:S02]  /*1860*/  HFMA2 R19, -RZ, RZ, 9.238719940185546875e-06, -0.0 ;  /* 0x009b8000ff137431 */ /* 0x004fc400000001ff */
[----:B------:R-:W-:Y:S01]  /*1870*/  IMAD.MOV.U32 R14, RZ, RZ, 0x990000 ;  /* 0x00990000ff0e7424 */ /* 0x000fe200078e00ff */
[----:B------:R-:W-:Y:S01]  /*1880*/  MOV R17, 0x9a8000 ;  /* 0x009a800000117802 */ /* 0x000fe20000000f00 */
[----:B------:R-:W-:Y:S02]  /*1890*/  IMAD.MOV.U32 R16, RZ, RZ, 0x9a0000 ;  /* 0x009a0000ff107424 */ /* 0x000fe400078e00ff */
[----:B---3--:R-:W-:Y:S02]  /*18a0*/  HFMA2 R23, -RZ, RZ, 9.357929229736328125e-06, -0.0 ;  /* 0x009d8000ff177431 */ /* 0x008fe400000001ff */
[----:B------:R-:W-:Y:S01]  /*18b0*/  IMAD.MOV.U32 R18, RZ, RZ, 0x9b0000 ;  /* 0x009b0000ff127424 */ /* 0x000fe200078e00ff */
[----:B------:R-:W-:Y:S01]  /*18c0*/  MOV R21, 0x9c8000 ;  /* 0x009c800000157802 */ /* 0x000fe20000000f00 */
[----:B------:R-:W-:Y:S02]  /*18d0*/  IMAD.MOV.U32 R20, RZ, RZ, 0x9c0000 ;  /* 0x009c0000ff147424 */ /* 0x000fe400078e00ff */
[----:B----4-:R-:W-:-:S02]  /*18e0*/  HFMA2 R7, -RZ, RZ, 9.477138519287109375e-06, -0.0 ;  /* 0x009f8000ff077431 */ /* 0x010fc400000001ff */
[----:B------:R-:W-:Y:S01]  /*18f0*/  IMAD.MOV.U32 R22, RZ, RZ, 0x9d0000 ;  /* 0x009d0000ff167424 */ /* 0x000fe200078e00ff */
[----:B------:R-:W-:Y:S01]  /*1900*/  MOV R5, 0x9e8000 ;  /* 0x009e800000057802 */ /* 0x000fe20000000f00 */
[----:B------:R-:W-:Y:S02]  /*1910*/  IMAD.MOV.U32 R4, RZ, RZ, 0x9e0000 ;  /* 0x009e0000ff047424 */ /* 0x000fe400078e00ff */
[----:B0-----:R-:W-:Y:S02]  /*1920*/  HFMA2 R11, -RZ, RZ, 9.596347808837890625e-06, -0.0 ;  /* 0x00a18000ff0b7431 */ /* 0x001fe400000001ff */
        /* <DEDUP_REMOVED lines=8> */
[----:B0-----:R-:W-:Y:S02]  /*19b0*/  HFMA2 R15, -RZ, RZ, 9.715557098388671875e-06, -0.0 ;  /* 0x00a38000ff0f7431 */ /* 0x001fe400000001ff */
[----:B------:R-:W-:Y:S01]  /*19c0*/  IMAD.MOV.U32 R12, RZ, RZ, 0xa20000 ;  /* 0x00a20000ff0c7424 */ /* 0x000fe200078e00ff */
[----:B------:R0:W-:Y:S01]  /*19d0*/  STS.128 [UR4+0x500], R8 ;  /* 0x00050008ff007988 */ /* 0x0001e20008000c04 */
[----:B------:R-:W-:Y:S01]  /*19e0*/  MOV R13, 0xa28000 ;  /* 0x00a28000000d7802 */ /* 0x000fe20000000f00 */
[----:B--2---:R-:W-:-:S02]  /*19f0*/  HFMA2 R19, -RZ, RZ, 9.834766387939453125e-06, -0.0 ;  /* 0x00a58000ff137431 */ /* 0x004fc400000001ff */
[----:B------:R-:W-:Y:S01]  /*1a00*/  IMAD.MOV.U32 R14, RZ, RZ, 0xa30000 ;  /* 0x00a30000ff0e7424 */ /* 0x000fe200078e00ff */
[----:B------:R-:W-:Y:S01]  /*1a10*/  MOV R17, 0xa48000 ;  /* 0x00a4800000117802 */ /* 0x000fe20000000f00 */
[----:B------:R-:W-:Y:S02]  /*1a20*/  IMAD.MOV.U32 R16, RZ, RZ, 0xa40000 ;  /* 0x00a40000ff107424 */ /* 0x000fe400078e00ff */
[----:B---3--:R-:W-:Y:S02]  /*1a30*/  HFMA2 R23, -RZ, RZ, 9.953975677490234375e-06, -0.0 ;  /* 0x00a78000ff177431 */ /* 0x008fe400000001ff */
[----:B------:R-:W-:Y:S01]  /*1a40*/  IMAD.MOV.U32 R18, RZ, RZ, 0xa50000 ;  /* 0x00a50000ff127424 */ /* 0x000fe200078e00ff */
[----:B------:R-:W-:Y:S01]  /*1a50*/  MOV R21, 0xa68000 ;  /* 0x00a6800000157802 */ /* 0x000fe20000000f00 */
[----:B------:R-:W-:Y:S02]  /*1a60*/  IMAD.MOV.U32 R20, RZ, RZ, 0xa60000 ;  /* 0x00a60000ff147424 */ /* 0x000fe400078e00ff */
[----:B----4-:R-:W-:-:S02]  /*1a70*/  HFMA2 R7, -RZ, RZ, 1.0073184967041015625e-05, -0.0 ;  /* 0x00a98000ff077431 */ /* 0x010fc400000001ff */
[----:B------:R-:W-:Y:S01]  /*1a80*/  IMAD.MOV.U32 R22, RZ, RZ, 0xa70000 ;  /* 0x00a70000ff167424 */ /* 0x000fe200078e00ff */
[----:B------:R-:W-:Y:S01]  /*1a90*/  MOV R5, 0xa88000 ;  /* 0x00a8800000057802 */ /* 0x000fe20000000f00 */
[----:B------:R-:W-:Y:S02]  /*1aa0*/  IMAD.MOV.U32 R4, RZ, RZ, 0xa80000 ;  /* 0x00a80000ff047424 */ /* 0x000fe400078e00ff */
[----:B0-----:R-:W-:Y:S02]  /*1ab0*/  HFMA2 R11, -RZ, RZ, 1.0192394256591796875e-05, -0.0 ;  /* 0x00ab8000ff0b7431 */ /* 0x001fe400000001ff */
        /* <DEDUP_REMOVED lines=8> */
[----:B0-----:R-:W-:Y:S02]  /*1b40*/  HFMA2 R15, -RZ, RZ, 1.0311603546142578125e-05, -0.0 ;  /* 0x00ad8000ff0f7431 */ /* 0x001fe400000001ff */
[----:B------:R-:W-:Y:S01]  /*1b50*/  IMAD.MOV.U32 R12, RZ, RZ, 0xac0000 ;  /* 0x00ac0000ff0c7424 */ /* 0x000fe200078e00ff */
[----:B------:R0:W-:Y:S01]  /*1b60*/  STS.128 [UR4+0x550], R8 ;  /* 0x00055008ff007988 */ /* 0x0001e20008000c04 */
[----:B------:R-:W-:Y:S01]  /*1b70*/  MOV R13, 0xac8000 ;  /* 0x00ac8000000d7802 */ /* 0x000fe20000000f00 */
[----:B--2---:R-:W-:-:S02]  /*1b80*/  HFMA2 R19, -RZ, RZ, 1.0430812835693359375e-05, -0.0 ;  /* 0x00af8000ff137431 */ /* 0x004fc400000001ff */
[----:B------:R-:W-:Y:S01]  /*1b90*/  IMAD.MOV.U32 R14, RZ, RZ, 0xad0000 ;  /* 0x00ad0000ff0e7424 */ /* 0x000fe200078e00ff */
[----:B------:R-:W-:Y:S01]  /*1ba0*/  MOV R17, 0xae8000 ;  /* 0x00ae800000117802 */ /* 0x000fe20000000f00 */
[----:B------:R-:W-:Y:S02]  /*1bb0*/  IMAD.MOV.U32 R16, RZ, RZ, 0xae0000 ;  /* 0x00ae0000ff107424 */ /* 0x000fe400078e00ff */
[----:B---3--:R-:W-:Y:S02]  /*1bc0*/  HFMA2 R23, -RZ, RZ, 1.0550022125244140625e-05, -0.0 ;  /* 0x00b18000ff177431 */ /* 0x008fe400000001ff */
[----:B------:R-:W-:Y:S01]  /*1bd0*/  IMAD.MOV.U32 R18, RZ, RZ, 0xaf0000 ;  /* 0x00af0000ff127424 */ /* 0x000fe200078e00ff */
[----:B------:R-:W-:Y:S01]  /*1be0*/  MOV R21, 0xb08000 ;  /* 0x00b0800000157802 */ /* 0x000fe20000000f00 */
[----:B------:R-:W-:Y:S02]  /*1bf0*/  IMAD.MOV.U32 R20, RZ, RZ, 0xb00000 ;  /* 0x00b00000ff147424 */ /* 0x000fe400078e00ff */
[----:B----4-:R-:W-:-:S02]  /*1c00*/  HFMA2 R7, -RZ, RZ, 1.0669231414794921875e-05, -0.0 ;  /* 0x00b38000ff077431 */ /* 0x010fc400000001ff */
[----:B------:R-:W-:Y:S01]  /*1c10*/  IMAD.MOV.U32 R22, RZ, RZ, 0xb10000 ;  /* 0x00b10000ff167424 */ /* 0x000fe200078e00ff */
[----:B------:R-:W-:Y:S01]  /*1c20*/  MOV R5, 0xb28000 ;  /* 0x00b2800000057802 */ /* 0x000fe20000000f00 */
[----:B------:R-:W-:Y:S02]  /*1c30*/  IMAD.MOV.U32 R4, RZ, RZ, 0xb20000 ;  /* 0x00b20000ff047424 */ /* 0x000fe400078e00ff */
[----:B0-----:R-:W-:Y:S02]  /*1c40*/  HFMA2 R11, -RZ, RZ, 1.0788440704345703125e-05, -0.0 ;  /* 0x00b58000ff0b7431 */ /* 0x001fe400000001ff */
        /* <DEDUP_REMOVED lines=8> */
[----:B0-----:R-:W-:Y:S02]  /*1cd0*/  HFMA2 R15, -RZ, RZ, 1.0907649993896484375e-05, -0.0 ;  /* 0x00b78000ff0f7431 */ /* 0x001fe400000001ff */
[----:B------:R-:W-:Y:S01]  /*1ce0*/  IMAD.MOV.U32 R12, RZ, RZ, 0xb60000 ;  /* 0x00b60000ff0c7424 */ /* 0x000fe200078e00ff */
[----:B------:R0:W-:Y:S01]  /*1cf0*/  STS.128 [UR4+0x5a0], R8 ;  /* 0x0005a008ff007988 */ /* 0x0001e20008000c04 */
[----:B------:R-:W-:Y:S01]  /*1d00*/  MOV R13, 0xb68000 ;  /* 0x00b68000000d7802 */ /* 0x000fe20000000f00 */
[----:B--2---:R-:W-:-:S02]  /*1d10*/  HFMA2 R19, -RZ, RZ, 1.1026859283447265625e-05, -0.0 ;  /* 0x00b98000ff137431 */ /* 0x004fc400000001ff */
[----:B------:R-:W-:Y:S01]  /*1d20*/  IMAD.MOV.U32 R14, RZ, RZ, 0xb70000 ;  /* 0x00b70000ff0e7424 */ /* 0x000fe200078e00ff */
[----:B------:R-:W-:Y:S01]  /*1d30*/  MOV R17, 0xb88000 ;  /* 0x00b8800000117802 */ /* 0x000fe20000000f00 */
[----:B------:R-:W-:Y:S02]  /*1d40*/  IMAD.MOV.U32 R16, RZ, RZ, 0xb80000 ;  /* 0x00b80000ff107424 */ /* 0x000fe400078e00ff */
[----:B---3--:R-:W-:Y:S02]  /*1d50*/  HFMA2 R23, -RZ, RZ, 1.1146068572998046875e-05, -0.0 ;  /* 0x00bb8000ff177431 */ /* 0x008fe400000001ff */
[----:B------:R-:W-:Y:S01]  /*1d60*/  IMAD.MOV.U32 R18, RZ, RZ, 0xb90000 ;  /* 0x00b90000ff127424 */ /* 0x000fe200078e00ff */
[----:B------:R-:W-:Y:S01]  /*1d70*/  MOV R21, 0xba8000 ;  /* 0x00ba800000157802 */ /* 0x000fe20000000f00 */
[----:B------:R-:W-:Y:S02]  /*1d80*/  IMAD.MOV.U32 R20, RZ, RZ, 0xba0000 ;  /* 0x00ba0000ff147424 */ /* 0x000fe400078e00ff */
[----:B----4-:R-:W-:-:S02]  /*1d90*/  HFMA2 R7, -RZ, RZ, 1.1265277862548828125e-05, -0.0 ;  /* 0x00bd8000ff077431 */ /* 0x010fc400000001ff */
[----:B------:R-:W-:Y:S01]  /*1da0*/  IMAD.MOV.U32 R22, RZ, RZ, 0xbb0000 ;  /* 0x00bb0000ff167424 */ /* 0x000fe200078e00ff */
[----:B------:R-:W-:Y:S01]  /*1db0*/  MOV R5, 0xbc8000 ;  /* 0x00bc800000057802 */ /* 0x000fe20000000f00 */
[----:B------:R-:W-:Y:S02]  /*1dc0*/  IMAD.MOV.U32 R4, RZ, RZ, 0xbc0000 ;  /* 0x00bc0000ff047424 */ /* 0x000fe400078e00ff */
[----:B0-----:R-:W-:Y:S02]  /*1dd0*/  HFMA2 R11, -RZ, RZ, 1.1384487152099609375e-05, -0.0 ;  /* 0x00bf8000ff0b7431 */ /* 0x001fe400000001ff */
        /* <DEDUP_REMOVED lines=8> */
[----:B0-----:R-:W-:Y:S02]  /*1e60*/  HFMA2 R15, -RZ, RZ, 1.1503696441650390625e-05, -0.0 ;  /* 0x00c18000ff0f7431 */ /* 0x001fe400000001ff */
[----:B------:R-:W-:Y:S01]  /*1e70*/  IMAD.MOV.U32 R12, RZ, RZ, 0xc00000 ;  /* 0x00c00000ff0c7424 */ /* 0x000fe200078e00ff */
[----:B------:R0:W-:Y:S01]  /*1e80*/  STS.128 [UR4+0x5f0], R8 ;  /* 0x0005f008ff007988 */ /* 0x0001e20008000c04 */
[----:B------:R-:W-:Y:S01]  /*1e90*/  MOV R13, 0xc08000 ;  /* 0x00c08000000d7802 */ /* 0x000fe20000000f00 */
[----:B--2---:R-:W-:-:S02]  /*1ea0*/  HFMA2 R19, -RZ, RZ, 1.1622905731201171875e-05, -0.0 ;  /* 0x00c38000ff137431 */ /* 0x004fc400000001ff */
[----:B------:R-:W-:Y:S01]  /*1eb0*/  IMAD.MOV.U32 R14, RZ, RZ, 0xc10000 ;  /* 0x00c10000ff0e7424 */ /* 0x000fe200078e00ff */
[----:B------:R-:W-:Y:S01]  /*1ec0*/  MOV R17, 0xc28000 ;  /* 0x00c2800000117802 */ /* 0x000fe20000000f00 */
[----:B------:R-:W-:Y:S02]  /*1ed0*/  IMAD.MOV.U32 R16, RZ, RZ, 0xc20000 ;  /* 0x00c20000ff107424 */ /* 0x000fe400078e00ff */
[----:B---3--:R-:W-:Y:S02]  /*1ee0*/  HFMA2 R23, -RZ, RZ, 1.1742115020751953125e-05, -0.0 ;  /* 0x00c58000ff177431 */ /* 0x008fe400000001ff */
[----:B------:R-:W-:Y:S01]  /*1ef0*/  IMAD.MOV.U32 R18, RZ, RZ, 0xc30000 ;  /* 0x00c30000ff127424 */ /* 0x000fe200078e00ff */
[----:B------:R-:W-:Y:S01]  /*1f00*/  MOV R21, 0xc48000 ;  /* 0x00c4800000157802 */ /* 0x000fe20000000f00 */
[----:B------:R-:W-:Y:S02]  /*1f10*/  IMAD.MOV.U32 R20, RZ, RZ, 0xc40000 ;  /* 0x00c40000ff147424 */ /* 0x000fe400078e00ff */
[----:B----4-:R-:W-:-:S02]  /*1f20*/  HFMA2 R7, -RZ, RZ, 1.1861324310302734375e-05, -0.0 ;  /* 0x00c78000ff077431 */ /* 0x010fc400000001ff */
[----:B------:R-:W-:Y:S01]  /*1f30*/  IMAD.MOV.U32 R22, RZ, RZ, 0xc50000 ;  /* 0x00c50000ff167424 */ /* 0x000fe200078e00ff */
[----:B------:R-:W-:Y:S01]  /*1f40*/  MOV R5, 0xc68000 ;  /* 0x00c6800000057802 */ /* 0x000fe20000000f00 */
[----:B------:R-:W-:Y:S02]  /*1f50*/  IMAD.MOV.U32 R4, RZ, RZ, 0xc60000 ;  /* 0x00c60000ff047424 */ /* 0x000fe400078e00ff */
[----:B0-----:R-:W-:Y:S02]  /*1f60*/  HFMA2 R11, -RZ, RZ, 1.1980533599853515625e-05, -0.0 ;  /* 0x00c98000ff0b7431 */ /* 0x001fe400000001ff */
        /* <DEDUP_REMOVED lines=8> */
[----:B0-----:R-:W-:Y:S02]  /*1ff0*/  HFMA2 R15, -RZ, RZ, 1.2099742889404296875e-05, -0.0 ;  /* 0x00cb8000ff0f7431 */ /* 0x001fe400000001ff */
[----:B------:R-:W-:Y:S01]  /*2000*/  IMAD.MOV.U32 R12, RZ, RZ, 0xca0000 ;  /* 0x00ca0000ff0c7424 */ /* 0x000fe200078e00ff */
[----:B------:R0:W-:Y:S01]  /*2010*/  STS.128 [UR4+0x640], R8 ;  /* 0x00064008ff007988 */ /* 0x0001e20008000c04 */
[----:B------:R-:W-:Y:S01]  /*2020*/  MOV R13, 0xca8000 ;  /* 0x00ca8000000d7802 */ /* 0x000fe20000000f00 */
[----:B--2---:R-:W-:-:S02]  /*2030*/  HFMA2 R19, -RZ, RZ, 1.2218952178955078125e-05, -0.0 ;  /* 0x00cd8000ff137431 */ /* 0x004fc400000001ff */
[----:B------:R-:W-:Y:S01]  /*2040*/  IMAD.MOV.U32 R14, RZ, RZ, 0xcb0000 ;  /* 0x00cb0000ff0e7424 */ /* 0x000fe200078e00ff */
[----:B------:R-:W-:Y:S01]  /*2050*/  MOV R17, 0xcc8000 ;  /* 0x00cc800000117802 */ /* 0x000fe20000000f00 */
[----:B------:R-:W-:Y:S02]  /*2060*/  IMAD.MOV.U32 R16, RZ, RZ, 0xcc0000 ;  /* 0x00cc0000ff107424 */ /* 0x000fe400078e00ff */
[----:B---3--:R-:W-:Y:S02]  /*2070*/  HFMA2 R23, -RZ, RZ, 1.2338161468505859375e-05, -0.0 ;  /* 0x00cf8000ff177431 */ /* 0x008fe400000001ff */
[----:B------:R-:W-:Y:S01]  /*2080*/  IMAD.MOV.U32 R18, RZ, RZ, 0xcd0000 ;  /* 0x00cd0000ff127424 */ /* 0x000fe200078e00ff */
[----:B------:R-:W-:Y:S01]  /*2090*/  MOV R21, 0xce8000 ;  /* 0x00ce800000157802 */ /* 0x000fe20000000f00 */
[----:B------:R-:W-:Y:S02]  /*20a0*/  IMAD.MOV.U32 R20, RZ, RZ, 0xce0000 ;  /* 0x00ce0000ff147424 */ /* 0x000fe400078e00ff */
[----:B----4-:R-:W-:-:S02]  /*20b0*/  HFMA2 R7, -RZ, RZ, 1.2457370758056640625e-05, -0.0 ;  /* 0x00d18000ff077431 */ /* 0x010fc400000001ff */
[----:B------:R-:W-:Y:S01]  /*20c0*/  IMAD.MOV.U32 R22, RZ, RZ, 0xcf0000 ;  /* 0x00cf0000ff167424 */ /* 0x000fe200078e00ff */
[----:B------:R-:W-:Y:S01]  /*20d0*/  MOV R5, 0xd08000 ;  /* 0x00d0800000057802 */ /* 0x000fe20000000f00 */
[----:B------:R-:W-:Y:S02]  /*20e0*/  IMAD.MOV.U32 R4, RZ, RZ, 0xd00000 ;  /* 0x00d00000ff047424 */ /* 0x000fe400078e00ff */
[----:B0-----:R-:W-:Y:S02]  /*20f0*/  HFMA2 R11, -RZ, RZ, 1.2576580047607421875e-05, -0.0 ;  /* 0x00d38000ff0b7431 */ /* 0x001fe400000001ff */
        /* <DEDUP_REMOVED lines=8> */
[----:B0-----:R-:W-:Y:S02]  /*2180*/  HFMA2 R15, -RZ, RZ, 1.2695789337158203125e-05, -0.0 ;  /* 0x00d58000ff0f7431 */ /* 0x001fe400000001ff */
[----:B------:R-:W-:Y:S01]  /*2190*/  IMAD.MOV.U32 R12, RZ, RZ, 0xd40000 ;  /* 0x00d40000ff0c7424 */ /* 0x000fe200078e00ff */
[----:B------:R0:W-:Y:S01]  /*21a0*/  STS.128 [UR4+0x690], R8 ;  /* 0x00069008ff007988 */ /* 0x0001e20008000c04 */
[----:B------:R-:W-:Y:S01]  /*21b0*/  MOV R13, 0xd48000 ;  /* 0x00d48000000d7802 */ /* 0x000fe20000000f00 */
[----:B--2---:R-:W-:-:S02]  /*21c0*/  HFMA2 R19, -RZ, RZ, 1.2814998626708984375e-05, -0.0 ;  /* 0x00d78000ff137431 */ /* 0x004fc400000001ff */
[----:B------:R-:W-:Y:S01]  /*21d0*/  IMAD.MOV.U32 R14, RZ, RZ, 0xd50000 ;  /* 0x00d50000ff0e7424 */ /* 0x000fe200078e00ff */
[----:B------:R-:W-:Y:S01]  /*21e0*/  MOV R17, 0xd68000 ;  /* 0x00d6800000117802 */ /* 0x000fe20000000f00 */
[----:B------:R-:W-:Y:S02]  /*21f0*/  IMAD.MOV.U32 R16, RZ, RZ, 0xd60000 ;  /* 0x00d60000ff107424 */ /* 0x000fe400078e00ff */
[----:B---3--:R-:W-:Y:S02]  /*2200*/  HFMA2 R23, -RZ, RZ, 1.2934207916259765625e-05, -0.0 ;  /* 0x00d98000ff177431 */ /* 0x008fe400000001ff */
[----:B------:R-:W-:Y:S01]  /*2210*/  IMAD.MOV.U32 R18, RZ, RZ, 0xd70000 ;  /* 0x00d70000ff127424 */ /* 0x000fe200078e00ff */
[----:B------:R-:W-:Y:S01]  /*2220*/  MOV R21, 0xd88000 ;  /* 0x00d8800000157802 */ /* 0x000fe20000000f00 */
[----:B------:R-:W-:Y:S02]  /*2230*/  IMAD.MOV.U32 R20, RZ, RZ, 0xd80000 ;  /* 0x00d80000ff147424 */ /* 0x000fe400078e00ff */
[----:B----4-:R-:W-:-:S02]  /*2240*/  HFMA2 R7, -RZ, RZ, 1.3053417205810546875e-05, -0.0 ;  /* 0x00db8000ff077431 */ /* 0x010fc400000001ff */
[----:B------:R-:W-:Y:S01]  /*2250*/  IMAD.MOV.U32 R22, RZ, RZ, 0xd90000 ;  /* 0x00d90000ff167424 */ /* 0x000fe200078e00ff */
[----:B------:R-:W-:Y:S01]  /*2260*/  MOV R5, 0xda8000 ;  /* 0x00da800000057802 */ /* 0x000fe20000000f00 */
[----:B------:R-:W-:Y:S02]  /*2270*/  IMAD.MOV.U32 R4, RZ, RZ, 0xda0000 ;  /* 0x00da0000ff047424 */ /* 0x000fe400078e00ff */
[----:B0-----:R-:W-:Y:S02]  /*2280*/  HFMA2 R11, -RZ, RZ, 1.3172626495361328125e-05, -0.0 ;  /* 0x00dd8000ff0b7431 */ /* 0x001fe400000001ff */
        /* <DEDUP_REMOVED lines=8> */
[----:B0-----:R-:W-:Y:S02]  /*2310*/  HFMA2 R15, -RZ, RZ, 1.3291835784912109375e-05, -0.0 ;  /* 0x00df8000ff0f7431 */ /* 0x001fe400000001ff */
[----:B------:R-:W-:Y:S01]  /*2320*/  IMAD.MOV.U32 R12, RZ, RZ, 0xde0000 ;  /* 0x00de0000ff0c7424 */ /* 0x000fe200078e00ff */
[----:B------:R0:W-:Y:S01]  /*2330*/  STS.128 [UR4+0x6e0], R8 ;  /* 0x0006e008ff007988 */ /* 0x0001e20008000c04 */
[----:B------:R-:W-:Y:S01]  /*2340*/  MOV R13, 0xde8000 ;  /* 0x00de8000000d7802 */ /* 0x000fe20000000f00 */
[----:B--2---:R-:W-:-:S02]  /*2350*/  HFMA2 R19, -RZ, RZ, 1.3411045074462890625e-05, -0.0 ;  /* 0x00e18000ff137431 */ /* 0x004fc400000001ff */
[----:B------:R-:W-:Y:S01]  /*2360*/  IMAD.MOV.U32 R14, RZ, RZ, 0xdf0000 ;  /* 0x00df0000ff0e7424 */ /* 0x000fe200078e00ff */
[----:B------:R-:W-:Y:S01]  /*2370*/  MOV R17, 0xe08000 ;  /* 0x00e0800000117802 */ /* 0x000fe20000000f00 */
[----:B------:R-:W-:Y:S02]  /*2380*/  IMAD.MOV.U32 R16, RZ, RZ, 0xe00000 ;  /* 0x00e00000ff107424 */ /* 0x000fe400078e00ff */
[----:B---3--:R-:W-:Y:S02]  /*2390*/  HFMA2 R23, -RZ, RZ, 1.3530254364013671875e-05, -0.0 ;  /* 0x00e38000ff177431 */ /* 0x008fe400000001ff */
[----:B------:R-:W-:Y:S01]  /*23a0*/  IMAD.MOV.U32 R18, RZ, RZ, 0xe10000 ;  /* 0x00e10000ff127424 */ /* 0x000fe200078e00ff */
[----:B------:R-:W-:Y:S01]  /*23b0*/  MOV R21, 0xe28000 ;  /* 0x00e2800000157802 */ /* 0x000fe20000000f00 */
[----:B------:R-:W-:Y:S02]  /*23c0*/  IMAD.MOV.U32 R20, RZ, RZ, 0xe20000 ;  /* 0x00e20000ff147424 */ /* 0x000fe400078e00ff */
[----:B----4-:R-:W-:-:S02]  /*23d0*/  HFMA2 R7, -RZ, RZ, 1.3649463653564453125e-05, -0.0 ;  /* 0x00e58000ff077431 */ /* 0x010fc400000001ff */
[----:B------:R-:W-:Y:S01]  /*23e0*/  IMAD.MOV.U32 R22, RZ, RZ, 0xe30000 ;  /* 0x00e30000ff167424 */ /* 0x000fe200078e00ff */
[----:B------:R-:W-:Y:S01]  /*23f0*/  MOV R5, 0xe48000 ;  /* 0x00e4800000057802 */ /* 0x000fe20000000f00 */
[----:B------:R-:W-:Y:S02]  /*2400*/  IMAD.MOV.U32 R4, RZ, RZ, 0xe40000 ;  /* 0x00e40000ff047424 */ /* 0x000fe400078e00ff */
[----:B0-----:R-:W-:Y:S02]  /*2410*/  HFMA2 R11, -RZ, RZ, 1.3768672943115234375e-05, -0.0 ;  /* 0x00e78000ff0b7431 */ /* 0x001fe400000001ff */
        /* <DEDUP_REMOVED lines=8> */
[----:B0-----:R-:W-:Y:S02]  /*24a0*/  HFMA2 R15, -RZ, RZ, 1.3887882232666015625e-05, -0.0 ;  /* 0x00e98000ff0f7431 */ /* 0x001fe400000001ff */
[----:B------:R-:W-:Y:S01]  /*24b0*/  IMAD.MOV.U32 R12, RZ, RZ, 0xe80000 ;  /* 0x00e80000ff0c7424 */ /* 0x000fe200078e00ff */
[----:B------:R0:W-:Y:S01]  /*24c0*/  STS.128 [UR4+0x730], R8 ;  /* 0x00073008ff007988 */ /* 0x0001e20008000c04 */
[----:B------:R-:W-:Y:S01]  /*24d0*/  MOV R13, 0xe88000 ;  /* 0x00e88000000d7802 */ /* 0x000fe20000000f00 */
[----:B--2---:R-:W-:-:S02]  /*24e0*/  HFMA2 R19, -RZ, RZ, 1.4007091522216796875e-05, -0.0 ;  /* 0x00eb8000ff137431 */ /* 0x004fc400000001ff */
[----:B------:R-:W-:Y:S01]  /*24f0*/  IMAD.MOV.U32 R14, RZ, RZ, 0xe90000 ;  /* 0x00e90000ff0e7424 */ /* 0x000fe200078e00ff */
[----:B------:R-:W-:Y:S01]  /*2500*/  MOV R17, 0xea8000 ;  /* 0x00ea800000117802 */ /* 0x000fe20000000f00 */
[----:B------:R-:W-:Y:S02]  /*2510*/  IMAD.MOV.U32 R16, RZ, RZ, 0xea0000 ;  /* 0x00ea0000ff107424 */ /* 0x000fe400078e00ff */
[----:B---3--:R-:W-:Y:S02]  /*2520*/  HFMA2 R23, -RZ, RZ, 1.4126300811767578125e-05, -0.0 ;  /* 0x00ed8000ff177431 */ /* 0x008fe400000001ff */
[----:B------:R-:W-:Y:S01]  /*2530*/  IMAD.MOV.U32 R18, RZ, RZ, 0xeb0000 ;  /* 0x00eb0000ff127424 */ /* 0x000fe200078e00ff */
[----:B------:R-:W-:Y:S01]  /*2540*/  MOV R21, 0xec8000 ;  /* 0x00ec800000157802 */ /* 0x000fe20000000f00 */
[----:B------:R-:W-:Y:S02]  /*2550*/  IMAD.MOV.U32 R20, RZ, RZ, 0xec0000 ;  /* 0x00ec0000ff147424 */ /* 0x000fe400078e00ff */
[----:B----4-:R-:W-:-:S02]  /*2560*/  HFMA2 R7, -RZ, RZ, 1.4245510101318359375e-05, -0.0 ;  /* 0x00ef8000ff077431 */ /* 0x010fc400000001ff */
[----:B------:R-:W-:Y:S01]  /*2570*/  IMAD.MOV.U32 R22, RZ, RZ, 0xed0000 ;  /* 0x00ed0000ff167424 */ /* 0x000fe200078e00ff */
[----:B------:R-:W-:Y:S01]  /*2580*/  MOV R5, 0xee8000 ;  /* 0x00ee800000057802 */ /* 0x000fe20000000f00 */
[----:B------:R-:W-:Y:S02]  /*2590*/  IMAD.MOV.U32 R4, RZ, RZ, 0xee0000 ;  /* 0x00ee0000ff047424 */ /* 0x000fe400078e00ff */
[----:B0-----:R-:W-:Y:S02]  /*25a0*/  HFMA2 R11, -RZ, RZ, 1.4364719390869140625e-05, -0.0 ;  /* 0x00f18000ff0b7431 */ /* 0x001fe400000001ff */
        /* <DEDUP_REMOVED lines=8> */
[----:B0-----:R-:W-:Y:S02]  /*2630*/  HFMA2 R15, -RZ, RZ, 1.4483928680419921875e-05, -0.0 ;  /* 0x00f38000ff0f7431 */ /* 0x001fe400000001ff */
[----:B------:R-:W-:Y:S01]  /*2640*/  IMAD.MOV.U32 R12, RZ, RZ, 0xf20000 ;  /* 0x00f20000ff0c7424 */ /* 0x000fe200078e00ff */
[----:B------:R0:W-:Y:S01]  /*2650*/  STS.128 [UR4+0x780], R8 ;  /* 0x00078008ff007988 */ /* 0x0001e20008000c04 */
[----:B------:R-:W-:Y:S01]  /*2660*/  MOV R13, 0xf28000 ;  /* 0x00f28000000d7802 */ /* 0x000fe20000000f00 */
[----:B--2---:R-:W-:-:S02]  /*2670*/  HFMA2 R19, -RZ, RZ, 1.4603137969970703125e-05, -0.0 ;  /* 0x00f58000ff137431 */ /* 0x004fc400000001ff */
[----:B------:R-:W-:Y:S01]  /*2680*/  IMAD.MOV.U32 R14, RZ, RZ, 0xf30000 ;  /* 0x00f30000ff0e7424 */ /* 0x000fe200078e00ff */
[----:B------:R-:W-:Y:S01]  /*2690*/  MOV R17, 0xf48000 ;  /* 0x00f4800000117802 */ /* 0x000fe20000000f00 */
[----:B------:R-:W-:Y:S02]  /*26a0*/  IMAD.MOV.U32 R16, RZ, RZ, 0xf40000 ;  /* 0x00f40000ff107424 */ /* 0x000fe400078e00ff */
[----:B---3--:R-:W-:Y:S02]  /*26b0*/  HFMA2 R23, -RZ, RZ, 1.4722347259521484375e-05, -0.0 ;  /* 0x00f78000ff177431 */ /* 0x008fe400000001ff */
[----:B------:R-:W-:Y:S01]  /*26c0*/  IMAD.MOV.U32 R18, RZ, RZ, 0xf50000 ;  /* 0x00f50000ff127424 */ /* 0x000fe200078e00ff */
[----:B------:R-:W-:Y:S01]  /*26d0*/  MOV R21, 0xf68000 ;  /* 0x00f6800000157802 */ /* 0x000fe20000000f00 */
[----:B------:R-:W-:Y:S02]  /*26e0*/  IMAD.MOV.U32 R20, RZ, RZ, 0xf60000 ;  /* 0x00f60000ff147424 */ /* 0x000fe400078e00ff */
[----:B----4-:R-:W-:-:S02]  /*26f0*/  HFMA2 R7, -RZ, RZ, 1.4841556549072265625e-05, -0.0 ;  /* 0x00f98000ff077431 */ /* 0x010fc400000001ff */
[----:B------:R-:W-:Y:S01]  /*2700*/  IMAD.MOV.U32 R22, RZ, RZ, 0xf70000 ;  /* 0x00f70000ff167424 */ /* 0x000fe200078e00ff */
[----:B------:R-:W-:Y:S01]  /*2710*/  MOV R5, 0xf88000 ;  /* 0x00f8800000057802 */ /* 0x000fe20000000f00 */
[----:B------:R-:W-:Y:S02]  /*2720*/  IMAD.MOV.U32 R4, RZ, RZ, 0xf80000 ;  /* 0x00f80000ff047424 */ /* 0x000fe400078e00ff */
[----:B0-----:R-:W-:Y:S02]  /*2730*/  HFMA2 R11, -RZ, RZ, 1.4960765838623046875e-05, -0.0 ;  /* 0x00fb8000ff0b7431 */ /* 0x001fe400000001ff */
        /* <DEDUP_REMOVED lines=8> */
[----:B0-----:R-:W-:Y:S02]  /*27c0*/  HFMA2 R15, -RZ, RZ, 1.5079975128173828125e-05, -0.0 ;  /* 0x00fd8000ff0f7431 */ /* 0x001fe400000001ff */
[----:B------:R-:W-:Y:S01]  /*27d0*/  IMAD.MOV.U32 R12, RZ, RZ, 0xfc0000 ;  /* 0x00fc0000ff0c7424 */ /* 0x000fe200078e00ff */
[----:B------:R0:W-:Y:S01]  /*27e0*/  STS.128 [UR4+0x7d0], R8 ;  /* 0x0007d008ff007988 */ /* 0x0001e20008000c04 */
[----:B------:R-:W-:Y:S01]  /*27f0*/  MOV R13, 0xfc8000 ;  /* 0x00fc8000000d7802 */ /* 0x000fe20000000f00 */
[----:B--2---:R-:W-:-:S02]  /*2800*/  HFMA2 R19, -RZ, RZ, 1.5199184417724609375e-05, -0.0 ;  /* 0x00ff8000ff137431 */ /* 0x004fc400000001ff */
[----:B------:R-:W-:Y:S01]  /*2810*/  IMAD.MOV.U32 R14, RZ, RZ, 0xfd0000 ;  /* 0x00fd0000ff0e7424 */ /* 0x000fe200078e00ff */
[----:B------:R-:W-:Y:S01]  /*2820*/  MOV R17, 0xfe8000 ;  /* 0x00fe800000117802 */ /* 0x000fe20000000f00 */
[----:B------:R-:W-:Y:S02]  /*2830*/  IMAD.MOV.U32 R16, RZ, RZ, 0xfe0000 ;  /* 0x00fe0000ff107424 */ /* 0x000fe400078e00ff */
[----:B---3--:R-:W-:Y:S02]  /*2840*/  HFMA2 R23, -RZ, RZ, 1.5318393707275390625e-05, -0.0 ;  /* 0x01018000ff177431 */ /* 0x008fe400000001ff */
[----:B------:R-:W-:Y:S01]  /*2850*/  IMAD.MOV.U32 R18, RZ, RZ, 0xff0000 ;  /* 0x00ff0000ff127424 */ /* 0x000fe200078e00ff */
[----:B------:R-:W-:Y:S01]  /*2860*/  MOV R21, 0x1008000 ;  /* 0x0100800000157802 */ /* 0x000fe20000000f00 */
[----:B------:R-:W-:Y:S02]  /*2870*/  IMAD.MOV.U32 R20, RZ, RZ, 0x1000000 ;  /* 0x01000000ff147424 */ /* 0x000fe400078e00ff */
[----:B----4-:R-:W-:-:S02]  /*2880*/  HFMA2 R7, -RZ, RZ, 1.5437602996826171875e-05, -0.0 ;  /* 0x01038000ff077431 */ /* 0x010fc400000001ff */
[----:B------:R-:W-:Y:S01]  /*2890*/  IMAD.MOV.U32 R22, RZ, RZ, 0x1010000 ;  /* 0x01010000ff167424 */ /* 0x000fe200078e00ff */
[----:B------:R-:W-:Y:S01]  /*28a0*/  MOV R5, 0x1028000 ;  /* 0x0102800000057802 */ /* 0x000fe20000000f00 */
[----:B------:R-:W-:Y:S02]  /*28b0*/  IMAD.MOV.U32 R4, RZ, RZ, 0x1020000 ;  /* 0x01020000ff047424 */ /* 0x000fe400078e00ff */
[----:B0-----:R-:W-:Y:S02]  /*28c0*/  HFMA2 R11, -RZ, RZ, 1.5556812286376953125e-05, -0.0 ;  /* 0x01058000ff0b7431 */ /* 0x001fe400000001ff */
        /* <DEDUP_REMOVED lines=8> */
[----:B0-----:R-:W-:Y:S02]  /*2950*/  HFMA2 R15, -RZ, RZ, 1.5676021575927734375e-05, -0.0 ;  /* 0x01078000ff0f7431 */ /* 0x001fe400000001ff */
[----:B------:R-:W-:Y:S01]  /*2960*/  IMAD.MOV.U32 R12, RZ, RZ, 0x1060000 ;  /* 0x01060000ff0c7424 */ /* 0x000fe200078e00ff */
[----:B------:R0:W-:Y:S01]  /*2970*/  STS.128 [UR4+0x820], R8 ;  /* 0x00082008ff007988 */ /* 0x0001e20008000c04 */
[----:B------:R-:W-:Y:S01]  /*2980*/  MOV R13, 0x1068000 ;  /* 0x01068000000d7802 */ /* 0x000fe20000000f00 */
[----:B--2---:R-:W-:-:S02]  /*2990*/  HFMA2 R19, -RZ, RZ, 1.5795230865478515625e-05, -0.0 ;  /* 0x01098000ff137431 */ /* 0x004fc400000001ff */
[----:B------:R-:W-:Y:S01]  /*29a0*/  IMAD.MOV.U32 R14, RZ, RZ, 0x1070000 ;  /* 0x01070000ff0e7424 */ /* 0x000fe200078e00ff */
[----:B------:R-:W-:Y:S01]  /*29b0*/  MOV R17, 0x1088000 ;  /* 0x0108800000117802 */ /* 0x000fe20000000f00 */
[----:B------:R-:W-:Y:S02]  /*29c0*/  IMAD.MOV.U32 R16, RZ, RZ, 0x1080000 ;  /* 0x01080000ff107424 */ /* 0x000fe400078e00ff */
[----:B---3--:R-:W-:Y:S02]  /*29d0*/  HFMA2 R23, -RZ, RZ, 1.5914440155029296875e-05, -0.0 ;  /* 0x010b8000ff177431 */ /* 0x008fe400000001ff */
[----:B------:R-:W-:Y:S01]  /*29e0*/  IMAD.MOV.U32 R18, RZ, RZ, 0x1090000 ;  /* 0x01090000ff127424 */ /* 0x000fe200078e00ff */
[----:B------:R-:W-:Y:S01]  /*29f0*/  MOV R21, 0x10a8000 ;  /* 0x010a800000157802 */ /* 0x000fe20000000f00 */
[----:B------:R-:W-:Y:S02]  /*2a00*/  IMAD.MOV.U32 R20, RZ, RZ, 0x10a0000 ;  /* 0x010a0000ff147424 */ /* 0x000fe400078e00ff */
[----:B----4-:R-:W-:-:S02]  /*2a10*/  HFMA2 R7, -RZ, RZ, 1.6033649444580078125e-05, -0.0 ;  /* 0x010d8000ff077431 */ /* 0x010fc400000001ff */
[----:B------:R-:W-:Y:S01]  /*2a20*/  IMAD.MOV.U32 R22, RZ, RZ, 0x10b0000 ;  /* 0x010b0000ff167424 */ /* 0x000fe200078e00ff */
[----:B------:R-:W-:Y:S01]  /*2a30*/  MOV R5, 0x10c8000 ;  /* 0x010c800000057802 */ /* 0x000fe20000000f00 */
[----:B------:R-:W-:Y:S02]  /*2a40*/  IMAD.MOV.U32 R4, RZ, RZ, 0x10c0000 ;  /* 0x010c0000ff047424 */ /* 0x000fe400078e00ff */
[----:B0-----:R-:W-:Y:S02]  /*2a50*/  HFMA2 R11, -RZ, RZ, 1.6152858734130859375e-05, -0.0 ;  /* 0x010f8000ff0b7431 */ /* 0x001fe400000001ff */
        /* <DEDUP_REMOVED lines=8> */
[----:B0-----:R-:W-:Y:S02]  /*2ae0*/  HFMA2 R15, -RZ, RZ, 1.6272068023681640625e-05, -0.0 ;  /* 0x01118000ff0f7431 */ /* 0x001fe400000001ff */
[----:B------:R-:W-:Y:S01]  /*2af0*/  IMAD.MOV.U32 R12, RZ, RZ, 0x1100000 ;  /* 0x01100000ff0c7424 */ /* 0x000fe200078e00ff */
[----:B------:R0:W-:Y:S01]  /*2b00*/  STS.128 [UR4+0x870], R8 ;  /* 0x00087008ff007988 */ /* 0x0001e20008000c04 */
[----:B------:R-:W-:Y:S01]  /*2b10*/  MOV R13, 0x1108000 ;  /* 0x01108000000d7802 */ /* 0x000fe20000000f00 */
[----:B--2---:R-:W-:-:S02]  /*2b20*/  HFMA2 R19, -RZ, RZ, 1.6391277313232421875e-05, -0.0 ;  /* 0x01138000ff137431 */ /* 0x004fc400000001ff */
[----:B------:R-:W-:Y:S01]  /*2b30*/  IMAD.MOV.U32 R14, RZ, RZ, 0x1110000 ;  /* 0x01110000ff0e7424 */ /* 0x000fe200078e00ff */
[----:B------:R-:W-:Y:S01]  /*2b40*/  MOV R17, 0x1128000 ;  /* 0x0112800000117802 */ /* 0x000fe20000000f00 */
[----:B------:R-:W-:Y:S02]  /*2b50*/  IMAD.MOV.U32 R16, RZ, RZ, 0x1120000 ;  /* 0x01120000ff107424 */ /* 0x000fe400078e00ff */
[----:B---3--:R-:W-:Y:S02]  /*2b60*/  HFMA2 R23, -RZ, RZ, 1.6510486602783203125e-05, -0.0 ;  /* 0x01158000ff177431 */ /* 0x008fe400000001ff */
[----:B------:R-:W-:Y:S01]  /*2b70*/  IMAD.MOV.U32 R18, RZ, RZ, 0x1130000 ;  /* 0x01130000ff127424 */ /* 0x000fe200078e00ff */
[----:B------:R-:W-:Y:S01]  /*2b80*/  MOV R21, 0x1148000 ;  /* 0x0114800000157802 */ /* 0x000fe20000000f00 */
[----:B------:R-:W-:Y:S02]  /*2b90*/  IMAD.MOV.U32 R20, RZ, RZ, 0x1140000 ;  /* 0x01140000ff147424 */ /* 0x000fe400078e00ff */
[----:B----4-:R-:W-:-:S02]  /*2ba0*/  HFMA2 R7, -RZ, RZ, 1.6629695892333984375e-05, -0.0 ;  /* 0x01178000ff077431 */ /* 0x010fc400000001ff */
[----:B------:R-:W-:Y:S01]  /*2bb0*/  IMAD.MOV.U32 R22, RZ, RZ, 0x1150000 ;  /* 0x01150000ff167424 */ /* 0x000fe200078e00ff */
[----:B------:R-:W-:Y:S01]  /*2bc0*/  MOV R5, 0x1168000 ;  /* 0x0116800000057802 */ /* 0x000fe20000000f00 */
[----:B------:R-:W-:Y:S02]  /*2bd0*/  IMAD.MOV.U32 R4, RZ, RZ, 0x1160000 ;  /* 0x01160000ff047424 */ /* 0x000fe400078e00ff */
[----:B0-----:R-:W-:Y:S02]  /*2be0*/  HFMA2 R11, -RZ, RZ, 1.6748905181884765625e-05, -0.0 ;  /* 0x01198000ff0b7431 */ /* 0x001fe400000001ff */
        /* <DEDUP_REMOVED lines=8> */
[----:B0-----:R-:W-:Y:S02]  /*2c70*/  HFMA2 R15, -RZ, RZ, 1.6868114471435546875e-05, -0.0 ;  /* 0x011b8000ff0f7431 */ /* 0x001fe400000001ff */
[----:B------:R-:W-:Y:S01]  /*2c80*/  IMAD.MOV.U32 R12, RZ, RZ, 0x11a0000 ;  /* 0x011a0000ff0c7424 */ /* 0x000fe200078e00ff */
[----:B------:R0:W-:Y:S01]  /*2c90*/  STS.128 [UR4+0x8c0], R8 ;  /* 0x0008c008ff007988 */ /* 0x0001e20008000c04 */
[----:B------:R-:W-:Y:S01]  /*2ca0*/  MOV R13, 0x11a8000 ;  /* 0x011a8000000d7802 */ /* 0x000fe20000000f00 */
[----:B--2---:R-:W-:-:S02]  /*2cb0*/  HFMA2 R19, -RZ, RZ, 1.6987323760986328125e-05, -0.0 ;  /* 0x011d8000ff137431 */ /* 0x004fc400000001ff */
[----:B------:R-:W-:Y:S01]  /*2cc0*/  IMAD.MOV.U32 R14, RZ, RZ, 0x11b0000 ;  /* 0x011b0000ff0e7424 */ /* 0x000fe200078e00ff */
[----:B------:R-:W-:Y:S01]  /*2cd0*/  MOV R17, 0x11c8000 ;  /* 0x011c800000117802 */ /* 0x000fe20000000f00 */
[----:B------:R-:W-:Y:S02]  /*2ce0*/  IMAD.MOV.U32 R16, RZ, RZ, 0x11c0000 ;  /* 0x011c0000ff107424 */ /* 0x000fe400078e00ff */
[----:B---3--:R-:W-:Y:S02]  /*2cf0*/  HFMA2 R23, -RZ, RZ, 1.7106533050537109375e-05, -0.0 ;  /* 0x011f8000ff177431 */ /* 0x008fe400000001ff */
[----:B------:R-:W-:Y:S01]  /*2d00*/  IMAD.MOV.U32 R18, RZ, RZ, 0x11d0000 ;  /* 0x011d0000ff127424 */ /* 0x000fe200078e00ff */
[----:B------:R-:W-:Y:S01]  /*2d10*/  MOV R21, 0x11e8000 ;  /* 0x011e800000157802 */ /* 0x000fe20000000f00 */
[----:B------:R-:W-:Y:S02]  /*2d20*/  IMAD.MOV.U32 R20, RZ, RZ, 0x11e0000 ;  /* 0x011e0000ff147424 */ /* 0x000fe400078e00ff */
[----:B----4-:R-:W-:-:S02]  /*2d30*/  HFMA2 R7, -RZ, RZ, 1.7225742340087890625e-05, -0.0 ;  /* 0x01218000ff077431 */ /* 0x010fc400000001ff */
[----:B------:R-:W-:Y:S01]  /*2d40*/  IMAD.MOV.U32 R22, RZ, RZ, 0x11f0000 ;  /* 0x011f0000ff167424 */ /* 0x000fe200078e00ff */
[----:B------:R-:W-:Y:S01]  /*2d50*/  MOV R5, 0x1208000 ;  /* 0x0120800000057802 */ /* 0x000fe20000000f00 */
[----:B------:R-:W-:Y:S02]  /*2d60*/  IMAD.MOV.U32 R4, RZ, RZ, 0x1200000 ;  /* 0x01200000ff047424 */ /* 0x000fe400078e00ff */
[----:B0-----:R-:W-:Y:S02]  /*2d70*/  HFMA2 R11, -RZ, RZ, 1.7344951629638671875e-05, -0.0 ;  /* 0x01238000ff0b7431 */ /* 0x001fe400000001ff */
        /* <DEDUP_REMOVED lines=8> */
[----:B0-----:R-:W-:Y:S02]  /*2e00*/  HFMA2 R15, -RZ, RZ, 1.7464160919189453125e-05, -0.0 ;  /* 0x01258000ff0f7431 */ /* 0x001fe400000001ff */
[----:B------:R-:W-:Y:S01]  /*2e10*/  IMAD.MOV.U32 R12, RZ, RZ, 0x1240000 ;  /* 0x01240000ff0c7424 */ /* 0x000fe200078e00ff */
[----:B------:R0:W-:Y:S01]  /*2e20*/  STS.128 [UR4+0x910], R8 ;  /* 0x00091008ff007988 */ /* 0x0001e20008000c04 */
[----:B------:R-:W-:Y:S01]  /*2e30*/  MOV R13, 0x1248000 ;  /* 0x01248000000d7802 */ /* 0x000fe20000000f00 */
[----:B--2---:R-:W-:-:S02]  /*2e40*/  HFMA2 R19, -RZ, RZ, 1.7583370208740234375e-05, -0.0 ;  /* 0x01278000ff137431 */ /* 0x004fc400000001ff */
[----:B------:R-:W-:Y:S01]  /*2e50*/  IMAD.MOV.U32 R14, RZ, RZ, 0x1250000 ;  /* 0x01250000ff0e7424 */ /* 0x000fe200078e00ff */
[----:B------:R-:W-:Y:S01]  /*2e60*/  MOV R17, 0x1268000 ;  /* 0x0126800000117802 */ /* 0x000fe20000000f00 */
[----:B------:R-:W-:Y:S02]  /*2e70*/  IMAD.MOV.U32 R16, RZ, RZ, 0x1260000 ;  /* 0x01260000ff107424 */ /* 0x000fe400078e00ff */
[----:B---3--:R-:W-:Y:S02]  /*2e80*/  HFMA2 R23, -RZ, RZ, 1.7702579498291015625e-05, -0.0 ;  /* 0x01298000ff177431 */ /* 0x008fe400000001ff */
[----:B------:R-:W-:Y:S01]  /*2e90*/  IMAD.MOV.U32 R18, RZ, RZ, 0x1270000 ;  /* 0x01270000ff127424 */ /* 0x000fe200078e00ff */
[----:B------:R-:W-:Y:S01]  /*2ea0*/  MOV R21, 0x1288000 ;  /* 0x0128800000157802 */ /* 0x000fe20000000f00 */
[----:B------:R-:W-:Y:S02]  /*2eb0*/  IMAD.MOV.U32 R20, RZ, RZ, 0x1280000 ;  /* 0x01280000ff147424 */ /* 0x000fe400078e00ff */
[----:B----4-:R-:W-:-:S02]  /*2ec0*/  HFMA2 R7, -RZ, RZ, 1.7821788787841796875e-05, -0.0 ;  /* 0x012b8000ff077431 */ /* 0x010fc400000001ff */
[----:B------:R-:W-:Y:S01]  /*2ed0*/  IMAD.MOV.U32 R22, RZ, RZ, 0x1290000 ;  /* 0x01290000ff167424 */ /* 0x000fe200078e00ff */
[----:B------:R-:W-:Y:S01]  /*2ee0*/  MOV R5, 0x12a8000 ;  /* 0x012a800000057802 */ /* 0x000fe20000000f00 */
[----:B------:R-:W-:Y:S02]  /*2ef0*/  IMAD.MOV.U32 R4, RZ, RZ, 0x12a0000 ;  /* 0x012a0000ff047424 */ /* 0x000fe400078e00ff */
[----:B0-----:R-:W-:Y:S02]  /*2f00*/  HFMA2 R11, -RZ, RZ, 1.7940998077392578125e-05, -0.0 ;  /* 0x012d8000ff0b7431 */ /* 0x001fe400000001ff */
        /* <DEDUP_REMOVED lines=8> */
[----:B0-----:R-:W-:Y:S02]  /*2f90*/  HFMA2 R15, -RZ, RZ, 1.8060207366943359375e-05, -0.0 ;  /* 0x012f8000ff0f7431 */ /* 0x001fe400000001ff */
[----:B------:R-:W-:Y:S01]  /*2fa0*/  IMAD.MOV.U32 R12, RZ, RZ, 0x12e0000 ;  /* 0x012e0000ff0c7424 */ /* 0x000fe200078e00ff */
[----:B------:R0:W-:Y:S01]  /*2fb0*/  STS.128 [UR4+0x960], R8 ;  /* 0x00096008ff007988 */ /* 0x0001e20008000c04 */
[----:B------:R-:W-:Y:S01]  /*2fc0*/  MOV R13, 0x12e8000 ;  /* 0x012e8000000d7802 */ /* 0x000fe20000000f00 */
[----:B--2---:R-:W-:-:S02]  /*2fd0*/  HFMA2 R19, -RZ, RZ, 1.8179416656494140625e-05, -0.0 ;  /* 0x01318000ff137431 */ /* 0x004fc400000001ff */
[----:B------:R-:W-:Y:S01]  /*2fe0*/  IMAD.MOV.U32 R14, RZ, RZ, 0x12f0000 ;  /* 0x012f0000ff0e7424 */ /* 0x000fe200078e00ff */
[----:B------:R-:W-:Y:S01]  /*2ff0*/  MOV R17, 0x1308000 ;  /* 0x0130800000117802 */ /* 0x000fe20000000f00 */
[----:B------:R-:W-:Y:S02]  /*3000*/  IMAD.MOV.U32 R16, RZ, RZ, 0x1300000 ;  /* 0x01300000ff107424 */ /* 0x000fe400078e00ff */
[----:B---3--:R-:W-:Y:S02]  /*3010*/  HFMA2 R23, -RZ, RZ, 1.8298625946044921875e-05, -0.0 ;  /* 0x01338000ff177431 */ /* 0x008fe400000001ff */
[----:B------:R-:W-:Y:S01]  /*3020*/  IMAD.MOV.U32 R18, RZ, RZ, 0x1310000 ;  /* 0x01310000ff127424 */ /* 0x000fe200078e00ff */
[----:B------:R-:W-:Y:S01]  /*3030*/  MOV R21, 0x1328000 ;  /* 0x0132800000157802 */ /* 0x000fe20000000f00 */
[----:B------:R-:W-:Y:S02]  /*3040*/  IMAD.MOV.U32 R20, RZ, RZ, 0x1320000 ;  /* 0x01320000ff147424 */ /* 0x000fe400078e00ff */
[----:B----4-:R-:W-:-:S02]  /*3050*/  HFMA2 R7, -RZ, RZ, 1.8417835235595703125e-05, -0.0 ;  /* 0x01358000ff077431 */ /* 0x010fc400000001ff */
[----:B------:R-:W-:Y:S01]  /*3060*/  IMAD.MOV.U32 R22, RZ, RZ, 0x1330000 ;  /* 0x01330000ff167424 */ /* 0x000fe200078e00ff */
[----:B------:R-:W-:Y:S01]  /*3070*/  MOV R5, 0x1348000 ;  /* 0x0134800000057802 */ /* 0x000fe20000000f00 */
[----:B------:R-:W-:Y:S02]  /*3080*/  IMAD.MOV.U32 R4, RZ, RZ, 0x1340000 ;  /* 0x01340000ff047424 */ /* 0x000fe400078e00ff */
[----:B0-----:R-:W-:Y:S02]  /*3090*/  HFMA2 R11, -RZ, RZ, 1.8537044525146484375e-05, -0.0 ;  /* 0x01378000ff0b7431 */ /* 0x001fe400000001ff */
        /* <DEDUP_REMOVED lines=8> */
[----:B0-----:R-:W-:Y:S02]  /*3120*/  HFMA2 R15, -RZ, RZ, 1.8656253814697265625e-05, -0.0 ;  /* 0x01398000ff0f7431 */ /* 0x001fe400000001ff */
[----:B------:R-:W-:Y:S01]  /*3130*/  IMAD.MOV.U32 R12, RZ, RZ, 0x1380000 ;  /* 0x01380000ff0c7424 */ /* 0x000fe200078e00ff */
[----:B------:R0:W-:Y:S01]  /*3140*/  STS.128 [UR4+0x9b0], R8 ;  /* 0x0009b008ff007988 */ /* 0x0001e20008000c04 */
[----:B------:R-:W-:Y:S01]  /*3150*/  MOV R13, 0x1388000 ;  /* 0x01388000000d7802 */ /* 0x000fe20000000f00 */
[----:B--2---:R-:W-:-:S02]  /*3160*/  HFMA2 R19, -RZ, RZ, 1.8775463104248046875e-05, -0.0 ;  /* 0x013b8000ff137431 */ /* 0x004fc400000001ff */
[----:B------:R-:W-:Y:S01]  /*3170*/  IMAD.MOV.U32 R14, RZ, RZ, 0x1390000 ;  /* 0x01390000ff0e7424 */ /* 0x000fe200078e00ff */
[----:B------:R-:W-:Y:S01]  /*3180*/  MOV R17, 0x13a8000 ;  /* 0x013a800000117802 */ /* 0x000fe20000000f00 */
[----:B------:R-:W-:Y:S02]  /*3190*/  IMAD.MOV.U32 R16, RZ, RZ, 0x13a0000 ;  /* 0x013a0000ff107424 */ /* 0x000fe400078e00ff */
[----:B---3--:R-:W-:Y:S02]  /*31a0*/  HFMA2 R23, -RZ, RZ, 1.8894672393798828125e-05, -0.0 ;  /* 0x013d8000ff177431 */ /* 0x008fe400000001ff */
[----:B------:R-:W-:Y:S01]  /*31b0*/  IMAD.MOV.U32 R18, RZ, RZ, 0x13b0000 ;  /* 0x013b0000ff127424 */ /* 0x000fe200078e00ff */
[----:B------:R-:W-:Y:S01]  /*31c0*/  MOV R21, 0x13c8000 ;  /* 0x013c800000157802 */ /* 0x000fe20000000f00 */
[----:B------:R-:W-:Y:S02]  /*31d0*/  IMAD.MOV.U32 R20, RZ, RZ, 0x13c0000 ;  /* 0x013c0000ff147424 */ /* 0x000fe400078e00ff */
[----:B----4-:R-:W-:-:S02]  /*31e0*/  HFMA2 R7, -RZ, RZ, 1.9013881683349609375e-05, -0.0 ;  /* 0x013f8000ff077431 */ /* 0x010fc400000001ff */
[----:B------:R-:W-:Y:S01]  /*31f0*/  IMAD.MOV.U32 R22, RZ, RZ, 0x13d0000 ;  /* 0x013d0000ff167424 */ /* 0x000fe200078e00ff */
[----:B------:R-:W-:Y:S01]  /*3200*/  MOV R5, 0x13e8000 ;  /* 0x013e800000057802 */ /* 0x000fe20000000f00 */
[----:B------:R-:W-:Y:S02]  /*3210*/  IMAD.MOV.U32 R4, RZ, RZ, 0x13e0000 ;  /* 0x013e0000ff047424 */ /* 0x000fe400078e00ff */
[----:B0-----:R-:W-:Y:S02]  /*3220*/  HFMA2 R11, -RZ, RZ, 1.9133090972900390625e-05, -0.0 ;  /* 0x01418000ff0b7431 */ /* 0x001fe400000001ff */
        /* <DEDUP_REMOVED lines=8> */
[----:B0-----:R-:W-:Y:S02]  /*32b0*/  HFMA2 R15, -RZ, RZ, 1.9252300262451171875e-05, -0.0 ;  /* 0x01438000ff0f7431 */ /* 0x001fe400000001ff */
[----:B------:R-:W-:Y:S01]  /*32c0*/  IMAD.MOV.U32 R12, RZ, RZ, 0x1420000 ;  /* 0x01420000ff0c7424 */ /* 0x000fe200078e00ff */
[----:B------:R0:W-:Y:S01]  /*32d0*/  STS.128 [UR4+0xa00], R8 ;  /* 0x000a0008ff007988 */ /* 0x0001e20008000c04 */
[----:B------:R-:W-:Y:S01]  /*32e0*/  MOV R13, 0x1428000 ;  /* 0x01428000000d7802 */ /* 0x000fe20000000f00 */
[----:B--2---:R-:W-:-:S02]  /*32f0*/  HFMA2 R19, -RZ, RZ, 1.9371509552001953125e-05, -0.0 ;  /* 0x01458000ff137431 */ /* 0x004fc400000001ff */
[----:B------:R-:W-:Y:S01]  /*3300*/  IMAD.MOV.U32 R14, RZ, RZ, 0x1430000 ;  /* 0x01430000ff0e7424 */ /* 0x000fe200078e00ff */
[----:B------:R-:W-:Y:S01]  /*3310*/  MOV R17, 0x1448000 ;  /* 0x0144800000117802 */ /* 0x000fe20000000f00 */
[----:B------:R-:W-:Y:S02]  /*3320*/  IMAD.MOV.U32 R16, RZ, RZ, 0x1440000 ;  /* 0x01440000ff107424 */ /* 0x000fe400078e00ff */
[----:B---3--:R-:W-:Y:S02]  /*3330*/  HFMA2 R23, -RZ, RZ, 1.9490718841552734375e-05, -0.0 ;  /* 0x01478000ff177431 */ /* 0x008fe400000001ff */
[----:B------:R-:W-:Y:S01]  /*3340*/  IMAD.MOV.U32 R18, RZ, RZ, 0x1450000 ;  /* 0x01450000ff127424 */ /* 0x000fe200078e00ff */
[----:B------:R-:W-:Y:S01]  /*3350*/  MOV R21, 0x1468000 ;  /* 0x0146800000157802 */ /* 0x000fe20000000f00 */
[----:B------:R-:W-:Y:S02]  /*3360*/  IMAD.MOV.U32 R20, RZ, RZ, 0x1460000 ;  /* 0x01460000ff147424 */ /* 0x000fe400078e00ff */
[----:B----4-:R-:W-:-:S02]  /*3370*/  HFMA2 R7, -RZ, RZ, 1.9609928131103515625e-05, -0.0 ;  /* 0x01498000ff077431 */ /* 0x010fc400000001ff */
[----:B------:R-:W-:Y:S01]  /*3380*/  IMAD.MOV.U32 R22, RZ, RZ, 0x1470000 ;  /* 0x01470000ff167424 */ /* 0x000fe200078e00ff */
[----:B------:R-:W-:Y:S01]  /*3390*/  MOV R5, 0x1488000 ;  /* 0x0148800000057802 */ /* 0x000fe20000000f00 */
[----:B------:R-:W-:Y:S02]  /*33a0*/  IMAD.MOV.U32 R4, RZ, RZ, 0x1480000 ;  /* 0x01480000ff047424 */ /* 0x000fe400078e00ff */
[----:B0-----:R-:W-:Y:S02]  /*33b0*/  HFMA2 R11, -RZ, RZ, 1.9729137420654296875e-05, -0.0 ;  /* 0x014b8000ff0b7431 */ /* 0x001fe400000001ff */
        /* <DEDUP_REMOVED lines=8> */
[----:B0-----:R-:W-:Y:S02]  /*3440*/  HFMA2 R15, -RZ, RZ, 1.9848346710205078125e-05, -0.0 ;  /* 0x014d8000ff0f7431 */ /* 0x001fe400000001ff */
[----:B------:R-:W-:Y:S01]  /*3450*/  IMAD.MOV.U32 R12, RZ, RZ, 0x14c0000 ;  /* 0x014c0000ff0c7424 */ /* 0x000fe200078e00ff */
[----:B------:R0:W-:Y:S01]  /*3460*/  STS.128 [UR4+0xa50], R8 ;  /* 0x000a5008ff007988 */ /* 0x0001e20008000c04 */
[----:B------:R-:W-:Y:S01]  /*3470*/  MOV R13, 0x14c8000 ;  /* 0x014c8000000d7802 */ /* 0x000fe20000000f00 */
[----:B--2---:R-:W-:-:S02]  /*3480*/  HFMA2 R19, -RZ, RZ, 1.9967555999755859375e-05, -0.0 ;  /* 0x014f8000ff137431 */ /* 0x004fc400000001ff */
[----:B------:R-:W-:Y:S01]  /*3490*/  IMAD.MOV.U32 R14, RZ, RZ, 0x14d0000 ;  /* 0x014d0000ff0e7424 */ /* 0x000fe200078e00ff */
[----:B------:R-:W-:Y:S01]  /*34a0*/  MOV R17, 0x14e8000 ;  /* 0x014e800000117802 */ /* 0x000fe20000000f00 */
[----:B------:R-:W-:Y:S02]  /*34b0*/  IMAD.MOV.U32 R16, RZ, RZ, 0x14e0000 ;  /* 0x014e0000ff107424 */ /* 0x000fe400078e00ff */
[----:B---3--:R-:W-:Y:S02]  /*34c0*/  HFMA2 R23, -RZ, RZ, 2.0086765289306640625e-05, -0.0 ;  /* 0x01518000ff177431 */ /* 0x008fe400000001ff */
[----:B------:R-:W-:Y:S01]  /*34d0*/  IMAD.MOV.U32 R18, RZ, RZ, 0x14f0000 ;  /* 0x014f0000ff127424 */ /* 0x000fe200078e00ff */
[----:B------:R-:W-:Y:S01]  /*34e0*/  MOV R21, 0x1508000 ;  /* 0x0150800000157802 */ /* 0x000fe20000000f00 */
[----:B------:R-:W-:Y:S02]  /*34f0*/  IMAD.MOV.U32 R20, RZ, RZ, 0x1500000 ;  /* 0x01500000ff147424 */ /* 0x000fe400078e00ff */
[----:B----4-:R-:W-:-:S02]  /*3500*/  HFMA2 R7, -RZ, RZ, 2.0205974578857421875e-05, -0.0 ;  /* 0x01538000ff077431 */ /* 0x010fc400000001ff */
[----:B------:R-:W-:Y:S01]  /*3510*/  IMAD.MOV.U32 R22, RZ, RZ, 0x1510000 ;  /* 0x01510000ff167424 */ /* 0x000fe200078e00ff */
[----:B------:R-:W-:Y:S01]  /*3520*/  MOV R5, 0x1528000 ;  /* 0x0152800000057802 */ /* 0x000fe20000000f00 */
[----:B------:R-:W-:Y:S02]  /*3530*/  IMAD.MOV.U32 R4, RZ, RZ, 0x1520000 ;  /* 0x01520000ff047424 */ /* 0x000fe400078e00ff */
[----:B0-----:R-:W-:Y:S02]  /*3540*/  HFMA2 R11, -RZ, RZ, 2.0325183868408203125e-05, -0.0 ;  /* 0x01558000ff0b7431 */ /* 0x001fe400000001ff */
        /* <DEDUP_REMOVED lines=8> */
[----:B0-----:R-:W-:Y:S02]  /*35d0*/  HFMA2 R15, -RZ, RZ, 2.0444393157958984375e-05, -0.0 ;  /* 0x01578000ff0f7431 */ /* 0x001fe400000001ff */
[----:B------:R-:W-:Y:S01]  /*35e0*/  IMAD.MOV.U32 R12, RZ, RZ, 0x1560000 ;  /* 0x01560000ff0c7424 */ /* 0x000fe200078e00ff */
[----:B------:R0:W-:Y:S01]  /*35f0*/  STS.128 [UR4+0xaa0], R8 ;  /* 0x000aa008ff007988 */ /* 0x0001e20008000c04 */
[----:B------:R-:W-:Y:S01]  /*3600*/  MOV R13, 0x1568000 ;  /* 0x01568000000d7802 */ /* 0x000fe20000000f00 */
[----:B--2---:R-:W-:-:S02]  /*3610*/  HFMA2 R19, -RZ, RZ, 2.0563602447509765625e-05, -0.0 ;  /* 0x01598000ff137431 */ /* 0x004fc400000001ff */
[----:B------:R-:W-:Y:S01]  /*3620*/  IMAD.MOV.U32 R14, RZ, RZ, 0x1570000 ;  /* 0x01570000ff0e7424 */ /* 0x000fe200078e00ff */
[----:B------:R-:W-:Y:S01]  /*3630*/  MOV R17, 0x1588000 ;  /* 0x0158800000117802 */ /* 0x000fe20000000f00 */
[----:B------:R-:W-:Y:S02]  /*3640*/  IMAD.MOV.U32 R16, RZ, RZ, 0x1580000 ;  /* 0x01580000ff107424 */ /* 0x000fe400078e00ff */
[----:B---3--:R-:W-:Y:S02]  /*3650*/  HFMA2 R23, -RZ, RZ, 2.0682811737060546875e-05, -0.0 ;  /* 0x015b8000ff177431 */ /* 0x008fe400000001ff */
[----:B------:R-:W-:Y:S01]  /*3660*/  IMAD.MOV.U32 R18, RZ, RZ, 0x1590000 ;  /* 0x01590000ff127424 */ /* 0x000fe200078e00ff */
[----:B------:R-:W-:Y:S01]  /*3670*/  MOV R21, 0x15a8000 ;  /* 0x015a800000157802 */ /* 0x000fe20000000f00 */
[----:B------:R-:W-:Y:S02]  /*3680*/  IMAD.MOV.U32 R20, RZ, RZ, 0x15a0000 ;  /* 0x015a0000ff147424 */ /* 0x000fe400078e00ff */
[----:B----4-:R-:W-:-:S02]  /*3690*/  HFMA2 R7, -RZ, RZ, 2.0802021026611328125e-05, -0.0 ;  /* 0x015d8000ff077431 */ /* 0x010fc400000001ff */
[----:B------:R-:W-:Y:S01]  /*36a0*/  IMAD.MOV.U32 R22, RZ, RZ, 0x15b0000 ;  /* 0x015b0000ff167424 */ /* 0x000fe200078e00ff */
[----:B------:R-:W-:Y:S01]  /*36b0*/  MOV R5, 0x15c8000 ;  /* 0x015c800000057802 */ /* 0x000fe20000000f00 */
[----:B------:R-:W-:Y:S02]  /*36c0*/  IMAD.MOV.U32 R4, RZ, RZ, 0x15c0000 ;  /* 0x015c0000ff047424 */ /* 0x000fe400078e00ff */
[----:B0-----:R-:W-:Y:S02]  /*36d0*/  HFMA2 R11, -RZ, RZ, 2.0921230316162109375e-05, -0.0 ;  /* 0x015f8000ff0b7431 */ /* 0x001fe400000001ff */
        /* <DEDUP_REMOVED lines=8> */
[----:B0-----:R-:W-:Y:S02]  /*3760*/  HFMA2 R15, -RZ, RZ, 2.1040439605712890625e-05, -0.0 ;  /* 0x01618000ff0f7431 */ /* 0x001fe400000001ff */
[----:B------:R-:W-:Y:S01]  /*3770*/  IMAD.MOV.U32 R12, RZ, RZ, 0x1600000 ;  /* 0x01600000ff0c7424 */ /* 0x000fe200078e00ff */
[----:B------:R0:W-:Y:S01]  /*3780*/  STS.128 [UR4+0xaf0], R8 ;  /* 0x000af008ff007988 */ /* 0x0001e20008000c04 */
[----:B------:R-:W-:Y:S01]  /*3790*/  MOV R13, 0x1608000 ;  /* 0x01608000000d7802 */ /* 0x000fe20000000f00 */
[----:B--2---:R-:W-:-:S02]  /*37a0*/  HFMA2 R19, -RZ, RZ, 2.1159648895263671875e-05, -0.0 ;  /* 0x01638000ff137431 */ /* 0x004fc400000001ff */
[----:B------:R-:W-:Y:S01]  /*37b0*/  IMAD.MOV.U32 R14, RZ, RZ, 0x1610000 ;  /* 0x01610000ff0e7424 */ /* 0x000fe200078e00ff */
[----:B------:R-:W-:Y:S01]  /*37c0*/  MOV R17, 0x1628000 ;  /* 0x0162800000117802 */ /* 0x000fe20000000f00 */
[----:B------:R-:W-:Y:S02]  /*37d0*/  IMAD.MOV.U32 R16, RZ, RZ, 0x1620000 ;  /* 0x01620000ff107424 */ /* 0x000fe400078e00ff */
[----:B---3--:R-:W-:Y:S02]  /*37e0*/  HFMA2 R23, -RZ, RZ, 2.1278858184814453125e-05, -0.0 ;  /* 0x01658000ff177431 */ /* 0x008fe400000001ff */
[----:B------:R-:W-:Y:S01]  /*37f0*/  IMAD.MOV.U32 R18, RZ, RZ, 0x1630000 ;  /* 0x01630000ff127424 */ /* 0x000fe200078e00ff */
[----:B------:R-:W-:Y:S01]  /*3800*/  MOV R21, 0x1648000 ;  /* 0x0164800000157802 */ /* 0x000fe20000000f00 */
[----:B------:R-:W-:Y:S02]  /*3810*/  IMAD.MOV.U32 R20, RZ, RZ, 0x1640000 ;  /* 0x01640000ff147424 */ /* 0x000fe400078e00ff */
[----:B----4-:R-:W-:-:S02]  /*3820*/  HFMA2 R7, -RZ, RZ, 2.1398067474365234375e-05, -0.0 ;  /* 0x01678000ff077431 */ /* 0x010fc400000001ff */
[----:B------:R-:W-:Y:S01]  /*3830*/  IMAD.MOV.U32 R22, RZ, RZ, 0x1650000 ;  /* 0x01650000ff167424 */ /* 0x000fe200078e00ff */
[----:B------:R-:W-:Y:S01]  /*3840*/  MOV R5, 0x1668000 ;  /* 0x0166800000057802 */ /* 0x000fe20000000f00 */
[----:B------:R-:W-:Y:S02]  /*3850*/  IMAD.MOV.U32 R4, RZ, RZ, 0x1660000 ;  /* 0x01660000ff047424 */ /* 0x000fe400078e00ff */
[----:B0-----:R-:W-:Y:S02]  /*3860*/  HFMA2 R11, -RZ, RZ, 2.1517276763916015625e-05, -0.0 ;  /* 0x01698000ff0b7431 */ /* 0x001fe400000001ff */
        /* <DEDUP_REMOVED lines=8> */
[----:B0-----:R-:W-:Y:S02]  /*38f0*/  HFMA2 R15, -RZ, RZ, 2.1636486053466796875e-05, -0.0 ;  /* 0x016b8000ff0f7431 */ /* 0x001fe400000001ff */
[----:B------:R-:W-:Y:S01]  /*3900*/  IMAD.MOV.U32 R12, RZ, RZ, 0x16a0000 ;  /* 0x016a0000ff0c7424 */ /* 0x000fe200078e00ff */
[----:B------:R0:W-:Y:S01]  /*3910*/  STS.128 [UR4+0xb40], R8 ;  /* 0x000b4008ff007988 */ /* 0x0001e20008000c04 */
[----:B------:R-:W-:Y:S01]  /*3920*/  MOV R13, 0x16a8000 ;  /* 0x016a8000000d7802 */ /* 0x000fe20000000f00 */
[----:B--2---:R-:W-:-:S02]  /*3930*/  HFMA2 R19, -RZ, RZ, 2.1755695343017578125e-05, -0.0 ;  /* 0x016d8000ff137431 */ /* 0x004fc400000001ff */
[----:B------:R-:W-:Y:S01]  /*3940*/  IMAD.MOV.U32 R14, RZ, RZ, 0x16b0000 ;  /* 0x016b0000ff0e7424 */ /* 0x000fe200078e00ff */
[----:B------:R-:W-:Y:S01]  /*3950*/  MOV R17, 0x16c8000 ;  /* 0x016c800000117802 */ /* 0x000fe20000000f00 */
[----:B------:R-:W-:Y:S02]  /*3960*/  IMAD.MOV.U32 R16, RZ, RZ, 0x16c0000 ;  /* 0x016c0000ff107424 */ /* 0x000fe400078e00ff */
[----:B---3--:R-:W-:Y:S02]  /*3970*/  HFMA2 R23, -RZ, RZ, 2.1874904632568359375e-05, -0.0 ;  /* 0x016f8000ff177431 */ /* 0x008fe400000001ff */
[----:B------:R-:W-:Y:S01]  /*3980*/  IMAD.MOV.U32 R18, RZ, RZ, 0x16d0000 ;  /* 0x016d0000ff127424 */ /* 0x000fe200078e00ff */
[----:B------:R-:W-:Y:S01]  /*3990*/  MOV R21, 0x16e8000 ;  /* 0x016e800000157802 */ /* 0x000fe20000000f00 */
[----:B------:R-:W-:Y:S02]  /*39a0*/  IMAD.MOV.U32 R20, RZ, RZ, 0x16e0000 ;  /* 0x016e0000ff147424 */ /* 0x000fe400078e00ff */
[----:B----4-:R-:W-:-:S02]  /*39b0*/  HFMA2 R7, -RZ, RZ, 2.1994113922119140625e-05, -0.0 ;  /* 0x01718000ff077431 */ /* 0x010fc400000001ff */
[----:B------:R-:W-:Y:S01]  /*39c0*/  IMAD.MOV.U32 R22, RZ, RZ, 0x16f0000 ;  /* 0x016f0000ff167424 */ /* 0x000fe200078e00ff */
[----:B------:R-:W-:Y:S01]  /*39d0*/  MOV R5, 0x1708000 ;  /* 0x0170800000057802 */ /* 0x000fe20000000f00 */
[----:B------:R-:W-:Y:S02]  /*39e0*/  IMAD.MOV.U32 R4, RZ, RZ, 0x1700000 ;  /* 0x01700000ff047424 */ /* 0x000fe400078e00ff */
[----:B0-----:R-:W-:Y:S02]  /*39f0*/  HFMA2 R11, -RZ, RZ, 2.2113323211669921875e-05, -0.0 ;  /* 0x01738000ff0b7431 */ /* 0x001fe400000001ff */
        /* <DEDUP_REMOVED lines=8> */
[----:B0-----:R-:W-:Y:S02]  /*3a80*/  HFMA2 R15, -RZ, RZ, 2.2232532501220703125e-05, -0.0 ;  /* 0x01758000ff0f7431 */ /* 0x001fe400000001ff */
[----:B------:R-:W-:Y:S01]  /*3a90*/  IMAD.MOV.U32 R12, RZ, RZ, 0x1740000 ;  /* 0x01740000ff0c7424 */ /* 0x000fe200078e00ff */
[----:B------:R0:W-:Y:S01]  /*3aa0*/  STS.128 [UR4+0xb90], R8 ;  /* 0x000b9008ff007988 */ /* 0x0001e20008000c04 */
[----:B------:R-:W-:Y:S01]  /*3ab0*/  MOV R13, 0x1748000 ;  /* 0x01748000000d7802 */ /* 0x000fe20000000f00 */
[----:B--2---:R-:W-:-:S02]  /*3ac0*/  HFMA2 R19, -RZ, RZ, 2.2351741790771484375e-05, -0.0 ;  /* 0x01778000ff137431 */ /* 0x004fc400000001ff */
[----:B------:R-:W-:Y:S01]  /*3ad0*/  IMAD.MOV.U32 R14, RZ, RZ, 0x1750000 ;  /* 0x01750000ff0e7424 */ /* 0x000fe200078e00ff */
[----:B------:R-:W-:Y:S01]  /*3ae0*/  MOV R17, 0x1768000 ;  /* 0x0176800000117802 */ /* 0x000fe20000000f00 */
[----:B------:R-:W-:Y:S02]  /*3af0*/  IMAD.MOV.U32 R16, RZ, RZ, 0x1760000 ;  /* 0x01760000ff107424 */ /* 0x000fe400078e00ff */
[----:B---3--:R-:W-:Y:S02]  /*3b00*/  HFMA2 R23, -RZ, RZ, 2.2470951080322265625e-05, -0.0 ;  /* 0x01798000ff177431 */ /* 0x008fe400000001ff */
[----:B------:R-:W-:Y:S01]  /*3b10*/  IMAD.MOV.U32 R18, RZ, RZ, 0x1770000 ;  /* 0x01770000ff127424 */ /* 0x000fe200078e00ff */
[----:B------:R-:W-:Y:S01]  /*3b20*/  MOV R21, 0x1788000 ;  /* 0x0178800000157802 */ /* 0x000fe20000000f00 */
[----:B------:R-:W-:Y:S02]  /*3b30*/  IMAD.MOV.U32 R20, RZ, RZ, 0x1780000 ;  /* 0x01780000ff147424 */ /* 0x000fe400078e00ff */
[----:B----4-:R-:W-:-:S02]  /*3b40*/  HFMA2 R7, -RZ, RZ, 2.2590160369873046875e-05, -0.0 ;  /* 0x017b8000ff077431 */ /* 0x010fc400000001ff */
[----:B------:R-:W-:Y:S01]  /*3b50*/  IMAD.MOV.U32 R22, RZ, RZ, 0x1790000 ;  /* 0x01790000ff167424 */ /* 0x000fe200078e00ff */
[----:B------:R-:W-:Y:S01]  /*3b60*/  MOV R5, 0x17a8000 ;  /* 0x017a800000057802 */ /* 0x000fe20000000f00 */
[----:B------:R-:W-:Y:S02]  /*3b70*/  IMAD.MOV.U32 R4, RZ, RZ, 0x17a0000 ;  /* 0x017a0000ff047424 */ /* 0x000fe400078e00ff */
[----:B0-----:R-:W-:Y:S02]  /*3b80*/  HFMA2 R11, -RZ, RZ, 2.2709369659423828125e-05, -0.0 ;  /* 0x017d8000ff0b7431 */ /* 0x001fe400000001ff */
        /* <DEDUP_REMOVED lines=8> */
[----:B0-----:R-:W-:Y:S02]  /*3c10*/  HFMA2 R15, -RZ, RZ, 2.2828578948974609375e-05, -0.0 ;  /* 0x017f8000ff0f7431 */ /* 0x001fe400000001ff */
[----:B------:R-:W-:Y:S01]  /*3c20*/  IMAD.MOV.U32 R12, RZ, RZ, 0x17e0000 ;  /* 0x017e0000ff0c7424 */ /* 0x000fe200078e00ff */
[----:B------:R0:W-:Y:S01]  /*3c30*/  STS.128 [UR4+0xbe0], R8 ;  /* 0x000be008ff007988 */ /* 0x0001e20008000c04 */
[----:B------:R-:W-:Y:S01]  /*3c40*/  MOV R13, 0x17e8000 ;  /* 0x017e8000000d7802 */ /* 0x000fe20000000f00 */
[----:B--2---:R-:W-:-:S02]  /*3c50*/  HFMA2 R19, -RZ, RZ, 2.2947788238525390625e-05, -0.0 ;  /* 0x01818000ff137431 */ /* 0x004fc400000001ff */
[----:B------:R-:W-:Y:S01]  /*3c60*/  IMAD.MOV.U32 R14, RZ, RZ, 0x17f0000 ;  /* 0x017f0000ff0e7424 */ /* 0x000fe200078e00ff */
[----:B------:R-:W-:Y:S01]  /*3c70*/  MOV R17, 0x1808000 ;  /* 0x0180800000117802 */ /* 0x000fe20000000f00 */
[----:B------:R-:W-:Y:S02]  /*3c80*/  IMAD.MOV.U32 R16, RZ, RZ, 0x1800000 ;  /* 0x01800000ff107424 */ /* 0x000fe400078e00ff */
[----:B---3--:R-:W-:Y:S02]  /*3c90*/  HFMA2 R23, -RZ, RZ, 2.3066997528076171875e-05, -0.0 ;  /* 0x01838000ff177431 */ /* 0x008fe400000001ff */
[----:B------:R-:W-:Y:S01]  /*3ca0*/  IMAD.MOV.U32 R18, RZ, RZ, 0x1810000 ;  /* 0x01810000ff127424 */ /* 0x000fe200078e00ff */
[----:B------:R-:W-:Y:S01]  /*3cb0*/  MOV R21, 0x1828000 ;  /* 0x0182800000157802 */ /* 0x000fe20000000f00 */
[----:B------:R-:W-:Y:S02]  /*3cc0*/  IMAD.MOV.U32 R20, RZ, RZ, 0x1820000 ;  /* 0x01820000ff147424 */ /* 0x000fe400078e00ff */
[----:B----4-:R-:W-:-:S02]  /*3cd0*/  HFMA2 R5, -RZ, RZ, 2.31266021728515625e-05, -0.0 ;  /* 0x01848000ff057431 */ /* 0x010fc400000001ff */
        /* <DEDUP_REMOVED lines=12> */
[----:B0-----:R-:W-:Y:S02]  /*3da0*/  HFMA2 R13, -RZ, RZ, 2.3365020751953125e-05, -0.0 ;  /* 0x01888000ff0d7431 */ /* 0x001fe400000001ff */
[----:B------:R-:W-:Y:S01]  /*3db0*/  IMAD.MOV.U32 R12, RZ, RZ, 0x1880000 ;  /* 0x01880000ff0c7424 */ /* 0x000fe200078e00ff */
[----:B------:R0:W-:Y:S01]  /*3dc0*/  STS.128 [UR4+0xc30], R8 ;  /* 0x000c3008ff007988 */ /* 0x0001e20008000c04 */
[----:B------:R-:W-:-:S02]  /*3dd0*/  IMAD.MOV.U32 R14, RZ, RZ, 0x1890000 ;  /* 0x01890000ff0e7424 */ /* 0x000fc400078e00ff */
[----:B--2---:R-:W-:Y:S01]  /*3de0*/  HFMA2 R17, -RZ, RZ, 2.348423004150390625e-05, -0.0 ;  /* 0x018a8000ff117431 */ /* 0x004fe200000001ff */
[----:B------:R-:W-:Y:S01]  /*3df0*/  MOV R15, 0x1898000 ;  /* 0x01898000000f7802 */ /* 0x000fe20000000f00 */
[----:B------:R-:W-:Y:S01]  /*3e00*/  IMAD.MOV.U32 R16, RZ, RZ, 0x18a0000 ;  /* 0x018a0000ff107424 */ /* 0x000fe200078e00ff */
[----:B------:R-:W-:Y:S01]  /*3e10*/  MOV R19, 0x18b8000 ;  /* 0x018b800000137802 */ /* 0x000fe20000000f00 */
[----:B---3--:R-:W-:Y:S02]  /*3e20*/  HFMA2 R21, -RZ, RZ, 2.36034393310546875e-05, -0.0 ;  /* 0x018c8000ff157431 */ /* 0x008fe400000001ff */
[----:B------:R-:W-:Y:S01]  /*3e30*/  IMAD.MOV.U32 R18, RZ, RZ, 0x18b0000 ;  /* 0x018b0000ff127424 */ /* 0x000fe200078e00ff */
[----:B------:R-:W-:Y:S01]  /*3e40*/  MOV R23, 0x18d8000 ;  /* 0x018d800000177802 */ /* 0x000fe20000000f00 */
[----:B------:R-:W-:Y:S02]  /*3e50*/  IMAD.MOV.U32 R20, RZ, RZ, 0x18c0000 ;  /* 0x018c0000ff147424 */ /* 0x000fe400078e00ff */
[----:B----4-:R-:W-:-:S02]  /*3e60*/  HFMA2 R4, -RZ, RZ, 2.372264862060546875e-05, 0 ;  /* 0x018e0000ff047431 */ /* 0x010fc400000001ff */
[----:B------:R-:W-:Y:S01]  /*3e70*/  IMAD.MOV.U32 R22, RZ, RZ, 0x18d0000 ;  /* 0x018d0000ff167424 */ /* 0x000fe200078e00ff */
[----:B------:R-:W-:Y:S01]  /*3e80*/  MOV R6, 0x18f0000 ;  /* 0x018f000000067802 */ /* 0x000fe20000000f00 */
[----:B------:R-:W-:Y:S02]  /*3e90*/  IMAD.MOV.U32 R5, RZ, RZ, 0x18e8000 ;  /* 0x018e8000ff057424 */ /* 0x000fe400078e00ff */
[----:B0-----:R-:W-:Y:S02]  /*3ea0*/  HFMA2 R8, -RZ, RZ, 2.384185791015625e-05, 0 ;  /* 0x01900000ff087431 */ /* 0x001fe400000001ff */
        /* <DEDUP_REMOVED lines=8> */
[----:B0-----:R-:W-:Y:S02]  /*3f30*/  HFMA2 R12, -RZ, RZ, 2.419948577880859375e-05, 0 ;  /* 0x01960000ff0c7431 */ /* 0x001fe400000001ff */
[----:B------:R-:W-:Y:S01]  /*3f40*/  IMAD.MOV.U32 R13, RZ, RZ, 0x1968000 ;  /* 0x01968000ff0d7424 */ /* 0x000fe200078e00ff */
[----:B-1----:R-:W-:Y:S01]  /*3f50*/  STG.E desc[UR6][R2.64], R0 ;  /* 0x0000000002007986 */ /* 0x002fe2000c101906 */
[----:B------:R-:W-:Y:S01]  /*3f60*/  MOV R14, 0x1970000 ;  /* 0x01970000000e7802 */ /* 0x000fe20000000f00 */
[----:B--2---:R-:W-:-:S02]  /*3f70*/  HFMA2 R16, -RZ, RZ, 2.4318695068359375e-05, 0 ;  /* 0x01980000ff107431 */ /* 0x004fc400000001ff */
[----:B------:R-:W-:Y:S01]  /*3f80*/  IMAD.MOV.U32 R15, RZ, RZ, 0x1978000 ;  /* 0x01978000ff0f7424 */ /* 0x000fe200078e00ff */
[----:B------:R0:W-:Y:S01]  /*3f90*/  STS.128 [UR4+0xc80], R8 ;  /* 0x000c8008ff007988 */ /* 0x0001e20008000c04 */
[----:B------:R-:W-:Y:S02]  /*3fa0*/  IMAD.MOV.U32 R17, RZ, RZ, 0x1988000 ;  /* 0x01988000ff117424 */ /* 0x000fe400078e00ff */
[----:B---3--:R-:W-:Y:S01]  /*3fb0*/  HFMA2 R20, -RZ, RZ, 2.443790435791015625e-05, 0 ;  /* 0x019a0000ff147431 */ /* 0x008fe200000001ff */
[----:B------:R-:W-:Y:S01]  /*3fc0*/  MOV R18, 0x1990000 ;  /* 0x0199000000127802 */ /* 0x000fe20000000f00 */
[----:B------:R-:W-:Y:S01]  /*3fd0*/  IMAD.MOV.U32 R19, RZ, RZ, 0x1998000 ;  /* 0x01998000ff137424 */ /* 0x000fe200078e00ff */
[----:B------:R-:W-:Y:S01]  /*3fe0*/  MOV R22, 0x19b0000 ;  /* 0x019b000000167802 */ /* 0x000fe20000000f00 */
[----:B----4-:R-:W-:Y:S02]  /*3ff0*/  HFMA2 R4, -RZ, RZ, 2.396106719970703125e-05, 0 ;  /* 0x01920000ff047431 */ /* 0x010fe400000001ff */
[----:B------:R-:W-:Y:S01]  /*4000*/  IMAD.MOV.U32 R5, RZ, RZ, 0x1928000 ;  /* 0x01928000ff057424 */ /* 0x000fe200078e00ff */
[----:B------:R-:W-:Y:S01]  /*4010*/  MOV R6, 0x1930000 ;  /* 0x0193000000067802 */ /* 0x000fe20000000f00 */
[----:B------:R-:W-:Y:S01]  /*4020*/  IMAD.MOV.U32 R7, RZ, RZ, 0x1938000 ;  /* 0x01938000ff077424 */ /* 0x000fe200078e00ff */
[----:B------:R1:W-:Y:S01]  /*4030*/  STS.128 [UR4+0xcb0], R12 ;  /* 0x000cb00cff007988 */ /* 0x0003e20008000c04 */
[----:B------:R-:W-:-:S02]  /*4040*/  IMAD.MOV.U32 R21, RZ, RZ, 0x19a8000 ;  /* 0x019a8000ff157424 */ /* 0x000fc400078e00ff */
[----:B------:R-:W-:Y:S02]  /*4050*/  IMAD.MOV.U32 R23, RZ, RZ, 0x19b8000 ;  /* 0x019b8000ff177424 */ /* 0x000fe400078e00ff */
[----:B0-----:R-:W-:Y:S02]  /*4060*/  HFMA2 R8, -RZ, RZ, 2.40802764892578125e-05, 0 ;  /* 0x01940000ff087431 */ /* 0x001fe400000001ff */
[----:B------:R-:W-:Y:S01]  /*4070*/  IMAD.MOV.U32 R9, RZ, RZ, 0x1948000 ;  /* 0x01948000ff097424 */ /* 0x000fe200078e00ff */
[----:B------:R-:W-:Y:S01]  /*4080*/  MOV R10, 0x1950000 ;  /* 0x01950000000a7802 */ /* 0x000fe20000000f00 */
[----:B------:R-:W-:Y:S01]  /*4090*/  IMAD.MOV.U32 R11, RZ, RZ, 0x1958000 ;  /* 0x01958000ff0b7424 */ /* 0x000fe200078e00ff */
[----:B------:R0:W-:Y:S04]  /*40a0*/  STS.128 [UR4+0xc90], R4 ;  /* 0x000c9004ff007988 */ /* 0x0001e80008000c04 */
[----:B------:R2:W-:Y:S01]  /*40b0*/  STS.128 [UR4+0xca0], R8 ;  /* 0x000ca008ff007988 */ /* 0x0005e20008000c04 */
[----:B-1----:R-:W-:-:S02]  /*40c0*/  HFMA2 R12, -RZ, RZ, 2.47955322265625e-05, 0 ;  /* 0x01a00000ff0c7431 */ /* 0x002fc400000001ff */
[----:B------:R-:W-:Y:S01]  /*40d0*/  IMAD.MOV.U32 R13, RZ, RZ, 0x1a08000 ;  /* 0x01a08000ff0d7424 */ /* 0x000fe200078e00ff */
[----:B------:R1:W-:Y:S01]  /*40e0*/  STS.128 [UR4+0xcc0], R16 ;  /* 0x000cc010ff007988 */ /* 0x0003e20008000c04 */
[----:B------:R-:W-:Y:S01]  /*40f0*/  MOV R14, 0x1a10000 ;  /* 0x01a10000000e7802 */ /* 0x000fe20000000f00 */
[----:B------:R-:W-:Y:S02]  /*4100*/  IMAD.MOV.U32 R15, RZ, RZ, 0x1a18000 ;  /* 0x01a18000ff0f7424 */ /* 0x000fe400078e00ff */
[----:B------:R3:W-:Y:S01]  /*4110*/  STS.128 [UR4+0xcd0], R20 ;  /* 0x000cd014ff007988 */ /* 0x0007e20008000c04 */
[----:B0-----:R-:W-:Y:S02]  /*4120*/  HFMA2 R4, -RZ, RZ, 2.45571136474609375e-05, 0 ;  /* 0x019c0000ff047431 */ /* 0x001fe400000001ff */
[----:B------:R-:W-:Y:S01]  /*4130*/  IMAD.MOV.U32 R5, RZ, RZ, 0x19c8000 ;  /* 0x019c8000ff057424 */ /* 0x000fe200078e00ff */
[----:B------:R-:W-:Y:S01]  /*4140*/  MOV R6, 0x19d0000 ;  /* 0x019d000000067802 */ /* 0x000fe20000000f00 */
[----:B------:R-:W-:-:S02]  /*4150*/  IMAD.MOV.U32 R7, RZ, RZ, 0x19d8000 ;  /* 0x019d8000ff077424 */ /* 0x000fc400078e00ff */
[----:B--2---:R-:W-:Y:S02]  /*4160*/  HFMA2 R8, -RZ, RZ, 2.467632293701171875e-05, 0 ;  /* 0x019e0000ff087431 */ /* 0x004fe400000001ff */
[----:B------:R-:W-:Y:S01]  /*4170*/  IMAD.MOV.U32 R9, RZ, RZ, 0x19e8000 ;  /* 0x019e8000ff097424 */ /* 0x000fe200078e00ff */
[----:B------:R-:W-:Y:S01]  /*4180*/  MOV R10, 0x19f0000 ;  /* 0x019f0000000a7802 */ /* 0x000fe20000000f00 */
[----:B------:R-:W-:Y:S02]  /*4190*/  IMAD.MOV.U32 R11, RZ, RZ, 0x19f8000 ;  /* 0x019f8000ff0b7424 */ /* 0x000fe400078e00ff */
[----:B-1----:R-:W-:Y:S02]  /*41a0*/  HFMA2 R16, -RZ, RZ, 2.491474151611328125e-05, 0 ;  /* 0x01a20000ff107431 */ /* 0x002fe400000001ff */
[----:B------:R-:W-:Y:S01]  /*41b0*/  IMAD.MOV.U32 R17, RZ, RZ, 0x1a28000 ;  /* 0x01a28000ff117424 */ /* 0x000fe200078e00ff */
[----:B------:R-:W-:Y:S01]  /*41c0*/  MOV R18, 0x1a30000 ;  /* 0x01a3000000127802 */ /* 0x000fe20000000f00 */
[----:B------:R-:W-:-:S02]  /*41d0*/  IMAD.MOV.U32 R19, RZ, RZ, 0x1a38000 ;  /* 0x01a38000ff137424 */ /* 0x000fc400078e00ff */
[----:B---3--:R-:W-:Y:S02]  /*41e0*/  HFMA2 R20, -RZ, RZ, 2.50339508056640625e-05, 0 ;  /* 0x01a40000ff147431 */ /* 0x008fe400000001ff */
[----:B------:R-:W-:Y:S01]  /*41f0*/  IMAD.MOV.U32 R21, RZ, RZ, 0x1a48000 ;  /* 0x01a48000ff157424 */ /* 0x000fe200078e00ff */
[----:B------:R-:W-:Y:S01]  /*4200*/  MOV R22, 0x1a50000 ;  /* 0x01a5000000167802 */ /* 0x000fe20000000f00 */
[----:B------:R-:W-:Y:S01]  /*4210*/  IMAD.MOV.U32 R23, RZ, RZ, 0x1a58000 ;  /* 0x01a58000ff177424 */ /* 0x000fe200078e00ff */
[----:B------:R0:W-:Y:S04]  /*4220*/  STS.128 [UR4+0xce0], R4 ;  /* 0x000ce004ff007988 */ /* 0x0001e80008000c04 */
[----:B------:R1:W-:Y:S04]  /*4230*/  STS.128 [UR4+0xcf0], R8 ;  /* 0x000cf008ff007988 */ /* 0x0003e80008000c04 */
[----:B------:R2:W-:Y:S04]  /*4240*/  STS.128 [UR4+0xd00], R12 ;  /* 0x000d000cff007988 */ /* 0x0005e80008000c04 */
[----:B------:R3:W-:Y:S01]  /*4250*/  STS.128 [UR4+0xd10], R16 ;  /* 0x000d1010ff007988 */ /* 0x0007e20008000c04 */
[----:B0-----:R-:W-:-:S02]  /*4260*/  HFMA2 R4, -RZ, RZ, 2.515316009521484375e-05, 0 ;  /* 0x01a60000ff047431 */ /* 0x001fc400000001ff */
[----:B------:R-:W-:Y:S01]  /*4270*/  IMAD.MOV.U32 R5, RZ, RZ, 0x1a68000 ;  /* 0x01a68000ff057424 */ /* 0x000fe200078e00ff */
[----:B------:R0:W-:Y:S01]  /*4280*/  STS.128 [UR4+0xd20], R20 ;  /* 0x000d2014ff007988 */ /* 0x0001e20008000c04 */
[----:B------:R-:W-:Y:S01]  /*4290*/  MOV R6, 0x1a70000 ;  /* 0x01a7000000067802 */ /* 0x000fe20000000f00 */
[----:B-1----:R-:W-:Y:S02]  /*42a0*/  HFMA2 R8, -RZ, RZ, 2.5272369384765625e-05, 0 ;  /* 0x01a80000ff087431 */ /* 0x002fe400000001ff */
[----:B------:R-:W-:Y:S01]  /*42b0*/  IMAD.MOV.U32 R7, RZ, RZ, 0x1a78000 ;  /* 0x01a78000ff077424 */ /* 0x000fe200078e00ff */
[----:B------:R-:W-:Y:S01]  /*42c0*/  MOV R10, 0x1a90000 ;  /* 0x01a90000000a7802 */ /* 0x000fe20000000f00 */
[----:B------:R-:W-:Y:S02]  /*42d0*/  IMAD.MOV.U32 R9, RZ, RZ, 0x1a88000 ;  /* 0x01a88000ff097424 */ /* 0x000fe400078e00ff */
[----:B--2---:R-:W-:Y:S02]  /*42e0*/  HFMA2 R12, -RZ, RZ, 2.539157867431640625e-05, 0 ;  /* 0x01aa0000ff0c7431 */ /* 0x004fe400000001ff */
[----:B------:R-:W-:Y:S01]  /*42f0*/  IMAD.MOV.U32 R11, RZ, RZ, 0x1a98000 ;  /* 0x01a98000ff0b7424 */ /* 0x000fe200078e00ff */
[----:B------:R-:W-:Y:S01]  /*4300*/  MOV R14, 0x1ab0000 ;  /* 0x01ab0000000e7802 */ /* 0x000fe20000000f00 */
[----:B------:R-:W-:-:S02]  /*4310*/  IMAD.MOV.U32 R13, RZ, RZ, 0x1aa8000 ;  /* 0x01aa8000ff0d7424 */ /* 0x000fc400078e00ff */
[----:B---3--:R-:W-:Y:S02]  /*4320*/  HFMA2 R16, -RZ, RZ, 2.55107879638671875e-05, 0 ;  /* 0x01ac0000ff107431 */ /* 0x008fe400000001ff */
[----:B------:R-:W-:Y:S01]  /*4330*/  IMAD.MOV.U32 R15, RZ, RZ, 0x1ab8000 ;  /* 0x01ab8000ff0f7424 */ /* 0x000fe200078e00ff */
[----:B------:R-:W-:Y:S01]  /*4340*/  MOV R18, 0x1ad0000 ;  /* 0x01ad000000127802 */ /* 0x000fe20000000f00 */
[----:B------:R-:W-:Y:S02]  /*4350*/  IMAD.MOV.U32 R17, RZ, RZ, 0x1ac8000 ;  /* 0x01ac8000ff117424 */ /* 0x000fe400078e00ff */
[----:B0-----:R-:W-:Y:S02]  /*4360*/  HFMA2 R20, -RZ, RZ, 2.562999725341796875e-05, 0 ;  /* 0x01ae0000ff147431 */ /* 0x001fe400000001ff */
        /* <DEDUP_REMOVED lines=8> */
[----:B0-----:R-:W-:Y:S02]  /*43f0*/  HFMA2 R4, -RZ, RZ, 2.574920654296875e-05, 0 ;  /* 0x01b00000ff047431 */ /* 0x001fe400000001ff */
[----:B------:R-:W-:Y:S01]  /*4400*/  IMAD.MOV.U32 R5, RZ, RZ, 0x1b08000 ;  /* 0x01b08000ff057424 */ /* 0x000fe200078e00ff */
[----:B------:R0:W-:Y:S01]  /*4410*/  STS.128 [UR4+0xd70], R20 ;  /* 0x000d7014ff007988 */ /* 0x0001e20008000c04 */
[----:B------:R-:W-:Y:S01]  /*4420*/  MOV R6, 0x1b10000 ;  /* 0x01b1000000067802 */ /* 0x000fe20000000f00 */
[----:B-1----:R-:W-:-:S02]  /*4430*/  HFMA2 R8, -RZ, RZ, 2.586841583251953125e-05, 0 ;  /* 0x01b20000ff087431 */ /* 0x002fc400000001ff */
[----:B------:R-:W-:Y:S01]  /*4440*/  IMAD.MOV.U32 R7, RZ, RZ, 0x1b18000 ;  /* 0x01b18000ff077424 */ /* 0x000fe200078e00ff */
[----:B------:R-:W-:Y:S01]  /*4450*/  MOV R10, 0x1b30000 ;  /* 0x01b30000000a7802 */ /* 0x000fe20000000f00 */
[----:B------:R-:W-:Y:S02]  /*4460*/  IMAD.MOV.U32 R9, RZ, RZ, 0x1b28000 ;  /* 0x01b28000ff097424 */ /* 0x000fe400078e00ff */
[----:B--2---:R-:W-:Y:S02]  /*4470*/  HFMA2 R12, -RZ, RZ, 2.59876251220703125e-05, 0 ;  /* 0x01b40000ff0c7431 */ /* 0x004fe400000001ff */
[----:B------:R-:W-:Y:S01]  /*4480*/  IMAD.MOV.U32 R11, RZ, RZ, 0x1b38000 ;  /* 0x01b38000ff0b7424 */ /* 0x000fe200078e00ff */
[----:B------:R-:W-:Y:S01]  /*4490*/  MOV R14, 0x1b50000 ;  /* 0x01b50000000e7802 */ /* 0x000fe20000000f00 */
[----:B------:R-:W-:Y:S02]  /*44a0*/  IMAD.MOV.U32 R13, RZ, RZ, 0x1b48000 ;  /* 0x01b48000ff0d7424 */ /* 0x000fe400078e00ff */
[----:B---3--:R-:W-:-:S02]  /*44b0*/  HFMA2 R16, -RZ, RZ, 2.610683441162109375e-05, 0 ;  /* 0x01b60000ff107431 */ /* 0x008fc400000001ff */
[----:B------:R-:W-:Y:S01]  /*44c0*/  IMAD.MOV.U32 R15, RZ, RZ, 0x1b58000 ;  /* 0x01b58000ff0f7424 */ /* 0x000fe200078e00ff */
[----:B------:R-:W-:Y:S01]  /*44d0*/  MOV R18, 0x1b70000 ;  /* 0x01b7000000127802 */ /* 0x000fe20000000f00 */
[----:B------:R-:W-:Y:S02]  /*44e0*/  IMAD.MOV.U32 R17, RZ, RZ, 0x1b68000 ;  /* 0x01b68000ff117424 */ /* 0x000fe400078e00ff */
[----:B0-----:R-:W-:Y:S02]  /*44f0*/  HFMA2 R20, -RZ, RZ, 2.6226043701171875e-05, 0 ;  /* 0x01b80000ff147431 */ /* 0x001fe400000001ff */
        /* <DEDUP_REMOVED lines=8> */
[----:B0-----:R-:W-:Y:S02]  /*4580*/  HFMA2 R4, -RZ, RZ, 2.634525299072265625e-05, 0 ;  /* 0x01ba0000ff047431 */ /* 0x001fe400000001ff */
[----:B------:R-:W-:Y:S01]  /*4590*/  IMAD.MOV.U32 R5, RZ, RZ, 0x1ba8000 ;  /* 0x01ba8000ff057424 */ /* 0x000fe200078e00ff */
[----:B------:R0:W-:Y:S01]  /*45a0*/  STS.128 [UR4+0xdc0], R20 ;  /* 0x000dc014ff007988 */ /* 0x0001e20008000c04 */
[----:B------:R-:W-:Y:S01]  /*45b0*/  MOV R6, 0x1bb0000 ;  /* 0x01bb000000067802 */ /* 0x000fe20000000f00 */
[----:B-1----:R-:W-:-:S02]  /*45c0*/  HFMA2 R8, -RZ, RZ, 2.64644622802734375e-05, 0 ;  /* 0x01bc0000ff087431 */ /* 0x002fc400000001ff */
[----:B------:R-:W-:Y:S01]  /*45d0*/  IMAD.MOV.U32 R7, RZ, RZ, 0x1bb8000 ;  /* 0x01bb8000ff077424 */ /* 0x000fe200078e00ff */
[----:B------:R-:W-:Y:S01]  /*45e0*/  MOV R10, 0x1bd0000 ;  /* 0x01bd0000000a7802 */ /* 0x000fe20000000f00 */
[----:B------:R-:W-:Y:S02]  /*45f0*/  IMAD.MOV.U32 R9, RZ, RZ, 0x1bc8000 ;  /* 0x01bc8000ff097424 */ /* 0x000fe400078e00ff */
[----:B--2---:R-:W-:Y:S02]  /*4600*/  HFMA2 R12, -RZ, RZ, 2.658367156982421875e-05, 0 ;  /* 0x01be0000ff0c7431 */ /* 0x004fe400000001ff */
[----:B------:R-:W-:Y:S01]  /*4610*/  IMAD.MOV.U32 R11, RZ, RZ, 0x1bd8000 ;  /* 0x01bd8000ff0b7424 */ /* 0x000fe200078e00ff */
[----:B------:R-:W-:Y:S01]  /*4620*/  MOV R14, 0x1bf0000 ;  /* 0x01bf0000000e7802 */ /* 0x000fe20000000f00 */
[----:B------:R-:W-:Y:S02]  /*4630*/  IMAD.MOV.U32 R13, RZ, RZ, 0x1be8000 ;  /* 0x01be8000ff0d7424 */ /* 0x000fe400078e00ff */
[----:B---3--:R-:W-:-:S02]  /*4640*/  HFMA2 R16, -RZ, RZ, 2.6702880859375e-05, 0 ;  /* 0x01c00000ff107431 */ /* 0x008fc400000001ff */
[----:B------:R-:W-:Y:S01]  /*4650*/  IMAD.MOV.U32 R15, RZ, RZ, 0x1bf8000 ;  /* 0x01bf8000ff0f7424 */ /* 0x000fe200078e00ff */
[----:B------:R-:W-:Y:S01]  /*4660*/  MOV R18, 0x1c10000 ;  /* 0x01c1000000127802 */ /* 0x000fe20000000f00 */
[----:B------:R-:W-:Y:S02]  /*4670*/  IMAD.MOV.U32 R17, RZ, RZ, 0x1c08000 ;  /* 0x01c08000ff117424 */ /* 0x000fe400078e00ff */
[----:B0-----:R-:W-:Y:S02]  /*4680*/  HFMA2 R20, -RZ, RZ, 2.682209014892578125e-05, 0 ;  /* 0x01c20000ff147431 */ /* 0x001fe400000001ff */
        /* <DEDUP_REMOVED lines=8> */
[----:B0-----:R-:W-:Y:S02]  /*4710*/  HFMA2 R4, -RZ, RZ, 2.69412994384765625e-05, 0 ;  /* 0x01c40000ff047431 */ /* 0x001fe400000001ff */
[----:B------:R-:W-:Y:S01]  /*4720*/  IMAD.MOV.U32 R5, RZ, RZ, 0x1c48000 ;  /* 0x01c48000ff057424 */ /* 0x000fe200078e00ff */
[----:B------:R0:W-:Y:S01]  /*4730*/  STS.128 [UR4+0xe10], R20 ;  /* 0x000e1014ff007988 */ /* 0x0001e20008000c04 */
[----:B------:R-:W-:Y:S01]  /*4740*/  MOV R6, 0x1c50000 ;  /* 0x01c5000000067802 */ /* 0x000fe20000000f00 */
[----:B-1----:R-:W-:-:S02]  /*4750*/  HFMA2 R8, -RZ, RZ, 2.706050872802734375e-05, 0 ;  /* 0x01c60000ff087431 */ /* 0x002fc400000001ff */
[----:B------:R-:W-:Y:S01]  /*4760*/  IMAD.MOV.U32 R7, RZ, RZ, 0x1c58000 ;  /* 0x01c58000ff077424 */ /* 0x000fe200078e00ff */
[----:B------:R-:W-:Y:S01]  /*4770*/  MOV R10, 0x1c70000 ;  /* 0x01c70000000a7802 */ /* 0x000fe20000000f00 */
[----:B------:R-:W-:Y:S02]  /*4780*/  IMAD.MOV.U32 R9, RZ, RZ, 0x1c68000 ;  /* 0x01c68000ff097424 */ /* 0x000fe400078e00ff */
[----:B--2---:R-:W-:Y:S02]  /*4790*/  HFMA2 R12, -RZ, RZ, 2.7179718017578125e-05, 0 ;  /* 0x01c80000ff0c7431 */ /* 0x004fe400000001ff */
[----:B------:R-:W-:Y:S01]  /*47a0*/  IMAD.MOV.U32 R11, RZ, RZ, 0x1c78000 ;  /* 0x01c78000ff0b7424 */ /* 0x000fe200078e00ff */
[----:B------:R-:W-:Y:S01]  /*47b0*/  MOV R14, 0x1c90000 ;  /* 0x01c90000000e7802 */ /* 0x000fe20000000f00 */
[----:B------:R-:W-:Y:S02]  /*47c0*/  IMAD.MOV.U32 R13, RZ, RZ, 0x1c88000 ;  /* 0x01c88000ff0d7424 */ /* 0x000fe400078e00ff */
[----:B---3--:R-:W-:-:S02]  /*47d0*/  HFMA2 R16, -RZ, RZ, 2.729892730712890625e-05, 0 ;  /* 0x01ca0000ff107431 */ /* 0x008fc400000001ff */
[----:B------:R-:W-:Y:S01]  /*47e0*/  IMAD.MOV.U32 R15, RZ, RZ, 0x1c98000 ;  /* 0x01c98000ff0f7424 */ /* 0x000fe200078e00ff */
[----:B------:R-:W-:Y:S01]  /*47f0*/  MOV R18, 0x1cb0000 ;  /* 0x01cb000000127802 */ /* 0x000fe20000000f00 */
[----:B------:R-:W-:Y:S02]  /*4800*/  IMAD.MOV.U32 R17, RZ, RZ, 0x1ca8000 ;  /* 0x01ca8000ff117424 */ /* 0x000fe400078e00ff */
[----:B0-----:R-:W-:Y:S02]  /*4810*/  HFMA2 R20, -RZ, RZ, 2.74181365966796875e-05, 0 ;  /* 0x01cc0000ff147431 */ /* 0x001fe400000001ff */
        /* <DEDUP_REMOVED lines=8> */
[----:B0-----:R-:W-:Y:S02]  /*48a0*/  HFMA2 R4, -RZ, RZ, 2.753734588623046875e-05, 0 ;  /* 0x01ce0000ff047431 */ /* 0x001fe400000001ff */
[----:B------:R-:W-:Y:S01]  /*48b0*/  IMAD.MOV.U32 R5, RZ, RZ, 0x1ce8000 ;  /* 0x01ce8000ff057424 */ /* 0x000fe200078e00ff */
[----:B------:R0:W-:Y:S01]  /*48c0*/  STS.128 [UR4+0xe60], R20 ;  /* 0x000e6014ff007988 */ /* 0x0001e20008000c04 */
[----:B------:R-:W-:Y:S01]  /*48d0*/  MOV R6, 0x1cf0000 ;  /* 0x01cf000000067802 */ /* 0x000fe20000000f00 */
[----:B-1----:R-:W-:-:S02]  /*48e0*/  HFMA2 R8, -RZ, RZ, 2.765655517578125e-05, 0 ;  /* 0x01d00000ff087431 */ /* 0x002fc400000001ff */
[----:B------:R-:W-:Y:S01]  /*48f0*/  IMAD.MOV.U32 R7, RZ, RZ, 0x1cf8000 ;  /* 0x01cf8000ff077424 */ /* 0x000fe200078e00ff */
[----:B------:R-:W-:Y:S01]  /*4900*/  MOV R10, 0x1d10000 ;  /* 0x01d10000000a7802 */ /* 0x000fe20000000f00 */
[----:B------:R-:W-:Y:S02]  /*4910*/  IMAD.MOV.U32 R9, RZ, RZ, 0x1d08000 ;  /* 0x01d08000ff097424 */ /* 0x000fe400078e00ff */
[----:B--2---:R-:W-:Y:S02]  /*4920*/  HFMA2 R12, -RZ, RZ, 2.777576446533203125e-05, 0 ;  /* 0x01d20000ff0c7431 */ /* 0x004fe400000001ff */
[----:B------:R-:W-:Y:S01]  /*4930*/  IMAD.MOV.U32 R11, RZ, RZ, 0x1d18000 ;  /* 0x01d18000ff0b7424 */ /* 0x000fe200078e00ff */
[----:B------:R-:W-:Y:S01]  /*4940*/  MOV R14, 0x1d30000 ;  /* 0x01d30000000e7802 */ /* 0x000fe20000000f00 */
[----:B------:R-:W-:Y:S02]  /*4950*/  IMAD.MOV.U32 R13, RZ, RZ, 0x1d28000 ;  /* 0x01d28000ff0d7424 */ /* 0x000fe400078e00ff */
[----:B---3--:R-:W-:-:S02]  /*4960*/  HFMA2 R16, -RZ, RZ, 2.78949737548828125e-05, 0 ;  /* 0x01d40000ff107431 */ /* 0x008fc400000001ff */
[----:B------:R-:W-:Y:S01]  /*4970*/  IMAD.MOV.U32 R15, RZ, RZ, 0x1d38000 ;  /* 0x01d38000ff0f7424 */ /* 0x000fe200078e00ff */
[----:B------:R-:W-:Y:S01]  /*4980*/  MOV R18, 0x1d50000 ;  /* 0x01d5000000127802 */ /* 0x000fe20000000f00 */
[----:B------:R-:W-:Y:S02]  /*4990*/  IMAD.MOV.U32 R17, RZ, RZ, 0x1d48000 ;  /* 0x01d48000ff117424 */ /* 0x000fe400078e00ff */
[----:B0-----:R-:W-:Y:S02]  /*49a0*/  HFMA2 R20, -RZ, RZ, 2.801418304443359375e-05, 0 ;  /* 0x01d60000ff147431 */ /* 0x001fe400000001ff */
        /* <DEDUP_REMOVED lines=8> */
[----:B0-----:R-:W-:Y:S02]  /*4a30*/  HFMA2 R4, -RZ, RZ, 2.8133392333984375e-05, 0 ;  /* 0x01d80000ff047431 */ /* 0x001fe400000001ff */
[----:B------:R-:W-:Y:S01]  /*4a40*/  IMAD.MOV.U32 R5, RZ, RZ, 0x1d88000 ;  /* 0x01d88000ff057424 */ /* 0x000fe200078e00ff */
[----:B------:R0:W-:Y:S01]  /*4a50*/  STS.128 [UR4+0xeb0], R20 ;  /* 0x000eb014ff007988 */ /* 0x0001e20008000c04 */
[----:B------:R-:W-:Y:S01]  /*4a60*/  MOV R6, 0x1d90000 ;  /* 0x01d9000000067802 */ /* 0x000fe20000000f00 */
[----:B-1----:R-:W-:-:S02]  /*4a70*/  HFMA2 R8, -RZ, RZ, 2.825260162353515625e-05, 0 ;  /* 0x01da0000ff087431 */ /* 0x002fc400000001ff */
[----:B------:R-:W-:Y:S01]  /*4a80*/  IMAD.MOV.U32 R7, RZ, RZ, 0x1d98000 ;  /* 0x01d98000ff077424 */ /* 0x000fe200078e00ff */
[----:B------:R-:W-:Y:S01]  /*4a90*/  MOV R10, 0x1db0000 ;  /* 0x01db0000000a7802 */ /* 0x000fe20000000f00 */
[----:B------:R-:W-:Y:S02]  /*4aa0*/  IMAD.MOV.U32 R9, RZ, RZ, 0x1da8000 ;  /* 0x01da8000ff097424 */ /* 0x000fe400078e00ff */
[----:B--2---:R-:W-:Y:S02]  /*4ab0*/  HFMA2 R12, -RZ, RZ, 2.83718109130859375e-05, 0 ;  /* 0x01dc0000ff0c7431 */ /* 0x004fe400000001ff */
[----:B------:R-:W-:Y:S01]  /*4ac0*/  IMAD.MOV.U32 R11, RZ, RZ, 0x1db8000 ;  /* 0x01db8000ff0b7424 */ /* 0x000fe200078e00ff */
[----:B------:R-:W-:Y:S01]  /*4ad0*/  MOV R14, 0x1dd0000 ;  /* 0x01dd0000000e7802 */ /* 0x000fe20000000f00 */
[----:B------:R-:W-:Y:S02]  /*4ae0*/  IMAD.MOV.U32 R13, RZ, RZ, 0x1dc8000 ;  /* 0x01dc8000ff0d7424 */ /* 0x000fe400078e00ff */
[----:B---3--:R-:W-:-:S02]  /*4af0*/  HFMA2 R16, -RZ, RZ, 2.849102020263671875e-05, 0 ;  /* 0x01de0000ff107431 */ /* 0x008fc400000001ff */
[----:B------:R-:W-:Y:S01]  /*4b00*/  IMAD.MOV.U32 R15, RZ, RZ, 0x1dd8000 ;  /* 0x01dd8000ff0f7424 */ /* 0x000fe200078e00ff */
[----:B------:R-:W-:Y:S01]  /*4b10*/  MOV R18, 0x1df0000 ;  /* 0x01df000000127802 */ /* 0x000fe20000000f00 */
[----:B------:R-:W-:Y:S02]  /*4b20*/  IMAD.MOV.U32 R17, RZ, RZ, 0x1de8000 ;  /* 0x01de8000ff117424 */ /* 0x000fe400078e00ff */
[----:B0-----:R-:W-:Y:S02]  /*4b30*/  HFMA2 R20, -RZ, RZ, 2.86102294921875e-05, 0 ;  /* 0x01e00000ff147431 */ /* 0x001fe400000001ff */
        /* <DEDUP_REMOVED lines=8> */
[----:B0-----:R-:W-:Y:S02]  /*4bc0*/  HFMA2 R4, -RZ, RZ, 2.872943878173828125e-05, 0 ;  /* 0x01e20000ff047431 */ /* 0x001fe400000001ff */
[----:B------:R-:W-:Y:S01]  /*4bd0*/  IMAD.MOV.U32 R5, RZ, RZ, 0x1e28000 ;  /* 0x01e28000ff057424 */ /* 0x000fe200078e00ff */
[----:B------:R0:W-:Y:S01]  /*4be0*/  STS.128 [UR4+0xf00], R20 ;  /* 0x000f0014ff007988 */ /* 0x0001e20008000c04 */
[----:B------:R-:W-:Y:S01]  /*4bf0*/  MOV R6, 0x1e30000 ;  /* 0x01e3000000067802 */ /* 0x000fe20000000f00 */
[----:B-1----:R-:W-:-:S02]  /*4c00*/  HFMA2 R8, -RZ, RZ, 2.88486480712890625e-05, 0 ;  /* 0x01e40000ff087431 */ /* 0x002fc400000001ff */
[----:B------:R-:W-:Y:S01]  /*4c10*/  IMAD.MOV.U32 R7, RZ, RZ, 0x1e38000 ;  /* 0x01e38000ff077424 */ /* 0x000fe200078e00ff */
[----:B------:R-:W-:Y:S01]  /*4c20*/  MOV R10, 0x1e50000 ;  /* 0x01e50000000a7802 */ /* 0x000fe20000000f00 */
[----:B------:R-:W-:Y:S02]  /*4c30*/  IMAD.MOV.U32 R9, RZ, RZ, 0x1e48000 ;  /* 0x01e48000ff097424 */ /* 0x000fe400078e00ff */
[----:B--2---:R-:W-:Y:S02]  /*4c40*/  HFMA2 R12, -RZ, RZ, 2.896785736083984375e-05, 0 ;  /* 0x01e60000ff0c7431 */ /* 0x004fe400000001ff */
[----:B------:R-:W-:Y:S01]  /*4c50*/  IMAD.MOV.U32 R11, RZ, RZ, 0x1e58000 ;  /* 0x01e58000ff0b7424 */ /* 0x000fe200078e00ff */
[----:B------:R-:W-:Y:S01]  /*4c60*/  MOV R14, 0x1e70000 ;  /* 0x01e70000000e7802 */ /* 0x000fe20000000f00 */
[----:B------:R-:W-:Y:S02]  /*4c70*/  IMAD.MOV.U32 R13, RZ, RZ, 0x1e68000 ;  /* 0x01e68000ff0d7424 */ /* 0x000fe400078e00ff */
[----:B---3--:R-:W-:-:S02]  /*4c80*/  HFMA2 R16, -RZ, RZ, 2.9087066650390625e-05, 0 ;  /* 0x01e80000ff107431 */ /* 0x008fc400000001ff */
[----:B------:R-:W-:Y:S01]  /*4c90*/  IMAD.MOV.U32 R15, RZ, RZ, 0x1e78000 ;  /* 0x01e78000ff0f7424 */ /* 0x000fe200078e00ff */
[----:B------:R-:W-:Y:S01]  /*4ca0*/  MOV R18, 0x1e90000 ;  /* 0x01e9000000127802 */ /* 0x000fe20000000f00 */
[----:B------:R-:W-:Y:S02]  /*4cb0*/  IMAD.MOV.U32 R17, RZ, RZ, 0x1e88000 ;  /* 0x01e88000ff117424 */ /* 0x000fe400078e00ff */
[----:B0-----:R-:W-:Y:S02]  /*4cc0*/  HFMA2 R20, -RZ, RZ, 2.920627593994140625e-05, 0 ;  /* 0x01ea0000ff147431 */ /* 0x001fe400000001ff */
        /* <DEDUP_REMOVED lines=8> */
[----:B0-----:R-:W-:Y:S02]  /*4d50*/  HFMA2 R4, -RZ, RZ, 2.93254852294921875e-05, 0 ;  /* 0x01ec0000ff047431 */ /* 0x001fe400000001ff */
[----:B------:R-:W-:Y:S01]  /*4d60*/  IMAD.MOV.U32 R5, RZ, RZ, 0x1ec8000 ;  /* 0x01ec8000ff057424 */ /* 0x000fe200078e00ff */
[----:B------:R0:W-:Y:S01]  /*4d70*/  STS.128 [UR4+0xf50], R20 ;  /* 0x000f5014ff007988 */ /* 0x0001e20008000c04 */
[----:B------:R-:W-:Y:S01]  /*4d80*/  MOV R6, 0x1ed0000 ;  /* 0x01ed000000067802 */ /* 0x000fe20000000f00 */
[----:B-1----:R-:W-:-:S02]  /*4d90*/  HFMA2 R8, -RZ, RZ, 2.944469451904296875e-05, 0 ;  /* 0x01ee0000ff087431 */ /* 0x002fc400000001ff */
[----:B------:R-:W-:Y:S01]  /*4da0*/  IMAD.MOV.U32 R7, RZ, RZ, 0x1ed8000 ;  /* 0x01ed8000ff077424 */ /* 0x000fe200078e00ff */
[----:B------:R-:W-:Y:S01]  /*4db0*/  MOV R10, 0x1ef0000 ;  /* 0x01ef0000000a7802 */ /* 0x000fe20000000f00 */
[----:B------:R-:W-:Y:S02]  /*4dc0*/  IMAD.MOV.U32 R9, RZ, RZ, 0x1ee8000 ;  /* 0x01ee8000ff097424 */ /* 0x000fe400078e00ff */
[----:B--2---:R-:W-:Y:S02]  /*4dd0*/  HFMA2 R12, -RZ, RZ, 2.956390380859375e-05, 0 ;  /* 0x01f00000ff0c7431 */ /* 0x004fe400000001ff */
[----:B------:R-:W-:Y:S01]  /*4de0*/  IMAD.MOV.U32 R11, RZ, RZ, 0x1ef8000 ;  /* 0x01ef8000ff0b7424 */ /* 0x000fe200078e00ff */
[----:B------:R-:W-:Y:S01]  /*4df0*/  MOV R14, 0x1f10000 ;  /* 0x01f10000000e7802 */ /* 0x000fe20000000f00 */
[----:B------:R-:W-:Y:S02]  /*4e00*/  IMAD.MOV.U32 R13, RZ, RZ, 0x1f08000 ;  /* 0x01f08000ff0d7424 */ /* 0x000fe400078e00ff */
[----:B---3--:R-:W-:-:S02]  /*4e10*/  HFMA2 R16, -RZ, RZ, 2.968311309814453125e-05, 0 ;  /* 0x01f20000ff107431 */ /* 0x008fc400000001ff */
[----:B------:R-:W-:Y:S01]  /*4e20*/  IMAD.MOV.U32 R15, RZ, RZ, 0x1f18000 ;  /* 0x01f18000ff0f7424 */ /* 0x000fe200078e00ff */
[----:B------:R-:W-:Y:S01]  /*4e30*/  MOV R18, 0x1f30000 ;  /* 0x01f3000000127802 */ /* 0x000fe20000000f00 */
[----:B------:R-:W-:Y:S02]  /*4e40*/  IMAD.MOV.U32 R17, RZ, RZ, 0x1f28000 ;  /* 0x01f28000ff117424 */ /* 0x000fe400078e00ff */
[----:B0-----:R-:W-:Y:S02]  /*4e50*/  HFMA2 R20, -RZ, RZ, 2.98023223876953125e-05, 0 ;  /* 0x01f40000ff147431 */ /* 0x001fe400000001ff */
        /* <DEDUP_REMOVED lines=8> */
[----:B0-----:R-:W-:Y:S02]  /*4ee0*/  HFMA2 R4, -RZ, RZ, 2.992153167724609375e-05, 0 ;  /* 0x01f60000ff047431 */ /* 0x001fe400000001ff */
[----:B------:R-:W-:Y:S01]  /*4ef0*/  IMAD.MOV.U32 R5, RZ, RZ, 0x1f68000 ;  /* 0x01f68000ff057424 */ /* 0x000fe200078e00ff */
[----:B------:R0:W-:Y:S01]  /*4f00*/  STS.128 [UR4+0xfa0], R20 ;  /* 0x000fa014ff007988 */ /* 0x0001e20008000c04 */
[----:B------:R-:W-:Y:S01]  /*4f10*/  MOV R6, 0x1f70000 ;  /* 0x01f7000000067802 */ /* 0x000fe20000000f00 */
[----:B-1----:R-:W-:-:S02]  /*4f20*/  HFMA2 R8, -RZ, RZ, 3.0040740966796875e-05, 0 ;  /* 0x01f80000ff087431 */ /* 0x002fc400000001ff */
[----:B------:R-:W-:Y:S01]  /*4f30*/  IMAD.MOV.U32 R7, RZ, RZ, 0x1f78000 ;  /* 0x01f78000ff077424 */ /* 0x000fe200078e00ff */
[----:B------:R-:W-:Y:S01]  /*4f40*/  MOV R10, 0x1f90000 ;  /* 0x01f90000000a7802 */ /* 0x000fe20000000f00 */
[----:B------:R-:W-:Y:S02]  /*4f50*/  IMAD.MOV.U32 R9, RZ, RZ, 0x1f88000 ;  /* 0x01f88000ff097424 */ /* 0x000fe400078e00ff */
[----:B--2---:R-:W-:Y:S02]  /*4f60*/  HFMA2 R12, -RZ, RZ, 3.015995025634765625e-05, 0 ;  /* 0x01fa0000ff0c7431 */ /* 0x004fe400000001ff */
[----:B------:R-:W-:Y:S01]  /*4f70*/  IMAD.MOV.U32 R11, RZ, RZ, 0x1f98000 ;  /* 0x01f98000ff0b7424 */ /* 0x000fe200078e00ff */
[----:B------:R-:W-:Y:S01]  /*4f80*/  MOV R14, 0x1fb0000 ;  /* 0x01fb0000000e7802 */ /* 0x000fe20000000f00 */
[----:B------:R-:W-:Y:S02]  /*4f90*/  IMAD.MOV.U32 R13, RZ, RZ, 0x1fa8000 ;  /* 0x01fa8000ff0d7424 */ /* 0x000fe400078e00ff */
[----:B---3--:R-:W-:-:S02]  /*4fa0*/  HFMA2 R16, -RZ, RZ, 3.02791595458984375e-05, 0 ;  /* 0x01fc0000ff107431 */ /* 0x008fc400000001ff */
[----:B------:R-:W-:Y:S01]  /*4fb0*/  IMAD.MOV.U32 R15, RZ, RZ, 0x1fb8000 ;  /* 0x01fb8000ff0f7424 */ /* 0x000fe200078e00ff */
[----:B------:R-:W-:Y:S01]  /*4fc0*/  MOV R18, 0x1fd0000 ;  /* 0x01fd000000127802 */ /* 0x000fe20000000f00 */
[----:B------:R-:W-:Y:S02]  /*4fd0*/  IMAD.MOV.U32 R17, RZ, RZ, 0x1fc8000 ;  /* 0x01fc8000ff117424 */ /* 0x000fe400078e00ff */
[----:B0-----:R-:W-:Y:S02]  /*4fe0*/  HFMA2 R20, -RZ, RZ, 3.039836883544921875e-05, 0 ;  /* 0x01fe0000ff147431 */ /* 0x001fe400000001ff */
[----:B------:R-:W-:Y:S01]  /*4ff0*/  IMAD.MOV.U32 R19, RZ, RZ, 0x1fd8000 ;  /* 0x01fd8000ff137424 */ /* 0x000fe200078e00ff */
[----:B------:R-:W-:Y:S01]  /*5000*/  MOV R22, 0x1ff0000 ;  /* 0x01ff000000167802 */ /* 0x000fe20000000f00 */
[----:B------:R-:W-:Y:S01]  /*5010*/  IMAD.MOV.U32 R21, RZ, RZ, 0x1fe8000 ;  /* 0x01fe8000ff157424 */ /* 0x000fe200078e00ff */
[----:B------:R-:W-:Y:S01]  /*5020*/  STS.128 [UR4+0xfb0], R4 ;  /* 0x000fb004ff007988 */ /* 0x000fe20008000c04 */
[----:B------:R-:W-:-:S03]  /*5030*/  IMAD.MOV.U32 R23, RZ, RZ, 0x1ff8000 ;  /* 0x01ff8000ff177424 */ /* 0x000fc600078e00ff */
[----:B------:R-:W-:Y:S04]  /*5040*/  STS.128 [UR4+0xfc0], R8 ;  /* 0x000fc008ff007988 */ /* 0x000fe80008000c04 */
[----:B------:R-:W-:Y:S04]  /*5050*/  STS.128 [UR4+0xfd0], R12 ;  /* 0x000fd00cff007988 */ /* 0x000fe80008000c04 */
[----:B------:R-:W-:Y:S04]  /*5060*/  STS.128 [UR4+0xfe0], R16 ;  /* 0x000fe010ff007988 */ /* 0x000fe80008000c04 */
[----:B------:R-:W-:Y:S01]  /*5070*/  STS.128 [UR4+0xff0], R20 ;  /* 0x000ff014ff007988 */ /* 0x000fe20008000c04 */
[----:B------:R-:W-:Y:S05]  /*5080*/  EXIT ;  /* 0x000000000000794d */ /* 0x000fea0003800000 */
.L_x_0:
[----:B------:R-:W-:-:S00]  /*5090*/  BRA `(.L_x_0) ;  /* 0xfffffffc00fc7947 */ /* 0x000fc0000383ffff */
[----:B------:R-:W-:-:S00]  /*50a0*/  NOP ;  /* 0x0000000000007918 */ /* 0x000fc00000000000 */
        /* <DEDUP_REMOVED lines=13> */
.L_x_1:


//--------------------- .nv.global.init           --------------------------
	.section	.nv.global.init,"aw",@progbits
	.align	4
.nv.global.init:
	.type		PAGE_ENTRIES,@object
	.size		PAGE_ENTRIES,(.L_0 - PAGE_ENTRIES)
	.other		PAGE_ENTRIES,@"STV_DEFAULT STO_CUDA_MANAGED"
PAGE_ENTRIES:
        /*0000*/ 	.byte	0x00, 0x04, 0x00, 0x00
.L_0:


//--------------------- .nv.shared._Z8mykerneli   --------------------------
	.section	.nv.shared._Z8mykerneli,"aw",@nobits
	.sectionflags	@""
	.align	16
	.zero		1024


//--------------------- .nv.shared.reserved.0     --------------------------
	.section	.nv.shared.reserved.0,"aw",@nobits
	.weak		__nv_reservedSMEM_offset_0_alias
	.size		__nv_reservedSMEM_offset_0_alias, 0, 64
	.other		__nv_reservedSMEM_offset_0_alias,@"STO_CUDA_RESERVED_SHARED STV_DEFAULT"
__nv_reservedSMEM_offset_0_alias:
	.zero		0
	.zero		64


//--------------------- .nv.global                --------------------------
	.section	.nv.global,"aw",@nobits
	.align	4
.nv.global:
	.type		PAGEFAULT,@object
	.size		PAGEFAULT,(result - PAGEFAULT)
	.other		PAGEFAULT,@"STV_DEFAULT STO_CUDA_MANAGED"
PAGEFAULT:
	.zero		4
	.type		result,@object
	.size		result,(input - result)
	.other		result,@"STV_DEFAULT STO_CUDA_MANAGED"
result:
	.zero		131072
	.type		input,@object
	.size		input,(storage - input)
	.other		input,@"STV_DEFAULT STO_CUDA_MANAGED"
input:
	.zero		131072
	.type		storage,@object
	.size		storage,(.L_2 - storage)
	.other		storage,@"STV_DEFAULT STO_CUDA_MANAGED"
storage:
	.zero		131072
.L_2:


//--------------------- .nv.constant0._Z8mykerneli --------------------------
	.section	.nv.constant0._Z8mykerneli,"a",@progbits
	.sectionflags	@""
	.align	4
.nv.constant0._Z8mykerneli:
	.zero		900


//--------------------- SYMBOLS --------------------------

	.type		.nv.reservedSmem.offset0,@object
	.size		.nv.reservedSmem.offset0,0x4
	.type		.nv.reservedSmem.cap,@object
	.size		.nv.reservedSmem.cap,0x4
